// auto-generated by cutlass_sweep.gemm — config: {"arch": "sm_90", "cluster_m": 1, "cluster_n": 1, "dtype": "e4m3", "dtype_b": "e4m3", "layout": "nt", "stages": 0, "tile_k": 32, "tile_m": 384, "tile_n": 48}
#include "cutlass/cutlass.h"
#include "cutlass/gemm/collective/collective_builder.hpp"
#include "cutlass/gemm/device/gemm_universal_adapter.h"
#include "cutlass/gemm/kernel/gemm_universal.hpp"
#include "cutlass/epilogue/collective/collective_builder.hpp"

using ElemA = cutlass::float_e4m3_t;
using ElemB = cutlass::float_e4m3_t;
using ElemCD = cutlass::float_e4m3_t;
using Acc  = float;
using TileShape    = cute::Shape<cute::_384, cute::_48, cute::_32>;
using ClusterShape = cute::Shape<cute::_1, cute::_1, cute::_1>;

using CollectiveEpilogue = typename cutlass::epilogue::collective::CollectiveBuilder<
    cutlass::arch::Sm90, cutlass::arch::OpClassTensorOp,
    TileShape, ClusterShape,
    cutlass::epilogue::collective::EpilogueTileAuto,
    Acc, Acc,
    ElemCD, cutlass::layout::RowMajor, 128 / cutlass::sizeof_bits<ElemCD>::value,
    ElemCD, cutlass::layout::RowMajor, 128 / cutlass::sizeof_bits<ElemCD>::value,
    cutlass::epilogue::collective::EpilogueScheduleAuto
  >::CollectiveOp;

using CollectiveMainloop = typename cutlass::gemm::collective::CollectiveBuilder<
    cutlass::arch::Sm90, cutlass::arch::OpClassTensorOp,
    ElemA, cutlass::layout::RowMajor, 128 / cutlass::sizeof_bits<ElemA>::value,
    ElemB, cutlass::layout::ColumnMajor, 128 / cutlass::sizeof_bits<ElemB>::value,
    Acc,
    TileShape, ClusterShape,
    cutlass::gemm::collective::StageCountAutoCarveout<static_cast<int>(sizeof(typename CollectiveEpilogue::SharedStorage))>,
    cutlass::gemm::collective::KernelScheduleAuto
  >::CollectiveOp;

using GemmKernel = cutlass::gemm::kernel::GemmUniversal<
    cute::Shape<int,int,int,int>,
    CollectiveMainloop,
    CollectiveEpilogue
>;
using Gemm = cutlass::gemm::device::GemmUniversalAdapter<GemmKernel>;

// Force the device kernel symbol into the cubin without needing a host main.
auto* _anchor = &cutlass::device_kernel<GemmKernel>;


// ===== COMPILED SASS (sm_90a) =====

	.target	sm_90a

	.elftype	@"ET_EXEC"


//--------------------- .note.nv.tkinfo           --------------------------
	.section	.note.nv.tkinfo,"",@"SHT_NOTE"
	.sectionflags	@"SHF_NOTE_NV_TKINFO"
	.tkinfo
        /*0018*/ 	.word	0x00000002
        /*0030*/ 	.string	""
        /*0030*/ 	.string	"ptxas"
        /*0030*/ 	.string	"Cuda compilation tools, release 13.0, V13.0.88"
        /*0030*/ 	.string	"Build cuda_13.0.r13.0/compiler.36424714_0"
        /*0030*/ 	.string	"-arch sm_90a -m 64 "



//--------------------- .note.nv.cuinfo           --------------------------
	.section	.note.nv.cuinfo,"",@"SHT_NOTE"
	.sectionflags	@"SHF_NOTE_NV_CUINFO"
        /*0018*/ 	.short	0x0002
        /*001a*/ 	.short	0x005a
        /*001c*/ 	.short	0x0082
	.zero		2


//--------------------- .nv.info                  --------------------------
	.section	.nv.info,"",@"SHT_CUDA_INFO"
	.align	4


	//----- nvinfo : EIATTR_REGCOUNT
	.align		4
        /*0000*/ 	.byte	0x04, 0x2f
        /*0002*/ 	.short	(.L_12 - .L_11)
	.align		4
.L_11:
        /*0004*/ 	.word	index@(_ZN7cutlass13device_kernelINS_4gemm6kernel13GemmUniversalIN4cute5tupleIJiiiiEEENS1_10collective13CollectiveMmaINS1_37MainloopSm90TmaGmmaWarpSpecializedFP8ILi16ENS5_IJNS4_1CILi1EEESB_SB_EEENS1_35KernelTmaWarpSpecializedCooperativeEEENS5_IJNSA_ILi384EEENSA_ILi48EEENSA_ILi32EEEEEENS_12float_e4m3_tENS5_IJlSB_lEEESJ_SK_NS4_8TiledMMAINS4_8MMA_AtomIJNS4_4SM904GMMA30MMA_64x16x32_F32E4M3E4M3_SS_TNILNSO_7ScaleInE1ELSQ_1EEEEEENS4_6LayoutINS5_IJNSA_ILi2EEESB_SB_EEENS5_IJSB_NSA_ILi0EEESW_EEEEENS5_IJNS4_10UnderscoreESZ_SZ_EEEEENS4_13SM90_TMA_LOADENS4_14ComposedLayoutINS4_7SwizzleILi1ELi4ELi3EEENS4_18smem_ptr_flag_bitsILi8EEENST_INS5_IJNSA_ILi8EEESH_EEENS5_IJSH_SB_EEEEEEEvNS4_8identityES12_S1C_vS1D_EENS_8epilogue10collective6detail29Sm90TmaWarpSpecializedAdapterINS1G_15DefaultEpilogueISJ_SK_SK_NS1F_6thread17LinearCombinationISJ_Li1EffLNS1K_9ScaleType4KindE0ELNS_15FloatRoundStyleE2ESJ_EENS1_15EpilogueDefaultEEEEEvvEEEEvNT_6ParamsE)
        /*0008*/ 	.word	0x000000a8


	//----- nvinfo : EIATTR_FRAME_SIZE
	.align		4
.L_12:
        /*000c*/ 	.byte	0x04, 0x11
        /*000e*/ 	.short	(.L_14 - .L_13)
	.align		4
.L_13:
        /*0010*/ 	.word	index@(_ZN7cutlass13device_kernelINS_4gemm6kernel13GemmUniversalIN4cute5tupleIJiiiiEEENS1_10collective13CollectiveMmaINS1_37MainloopSm90TmaGmmaWarpSpecializedFP8ILi16ENS5_IJNS4_1CILi1EEESB_SB_EEENS1_35KernelTmaWarpSpecializedCooperativeEEENS5_IJNSA_ILi384EEENSA_ILi48EEENSA_ILi32EEEEEENS_12float_e4m3_tENS5_IJlSB_lEEESJ_SK_NS4_8TiledMMAINS4_8MMA_AtomIJNS4_4SM904GMMA30MMA_64x16x32_F32E4M3E4M3_SS_TNILNSO_7ScaleInE1ELSQ_1EEEEEENS4_6LayoutINS5_IJNSA_ILi2EEESB_SB_EEENS5_IJSB_NSA_ILi0EEESW_EEEEENS5_IJNS4_10UnderscoreESZ_SZ_EEEEENS4_13SM90_TMA_LOADENS4_14ComposedLayoutINS4_7SwizzleILi1ELi4ELi3EEENS4_18smem_ptr_flag_bitsILi8EEENST_INS5_IJNSA_ILi8EEESH_EEENS5_IJSH_SB_EEEEEEEvNS4_8identityES12_S1C_vS1D_EENS_8epilogue10collective6detail29Sm90TmaWarpSpecializedAdapterINS1G_15DefaultEpilogueISJ_SK_SK_NS1F_6thread17LinearCombinationISJ_Li1EffLNS1K_9ScaleType4KindE0ELNS_15FloatRoundStyleE2ESJ_EENS1_15EpilogueDefaultEEEEEvvEEEEvNT_6ParamsE)
        /*0014*/ 	.word	0x00000000


	//----- nvinfo : EIATTR_MIN_STACK_SIZE
	.align		4
.L_14:
        /*0018*/ 	.byte	0x04, 0x12
        /*001a*/ 	.short	(.L_16 - .L_15)
	.align		4
.L_15:
        /*001c*/ 	.word	index@(_ZN7cutlass13device_kernelINS_4gemm6kernel13GemmUniversalIN4cute5tupleIJiiiiEEENS1_10collective13CollectiveMmaINS1_37MainloopSm90TmaGmmaWarpSpecializedFP8ILi16ENS5_IJNS4_1CILi1EEESB_SB_EEENS1_35KernelTmaWarpSpecializedCooperativeEEENS5_IJNSA_ILi384EEENSA_ILi48EEENSA_ILi32EEEEEENS_12float_e4m3_tENS5_IJlSB_lEEESJ_SK_NS4_8TiledMMAINS4_8MMA_AtomIJNS4_4SM904GMMA30MMA_64x16x32_F32E4M3E4M3_SS_TNILNSO_7ScaleInE1ELSQ_1EEEEEENS4_6LayoutINS5_IJNSA_ILi2EEESB_SB_EEENS5_IJSB_NSA_ILi0EEESW_EEEEENS5_IJNS4_10UnderscoreESZ_SZ_EEEEENS4_13SM90_TMA_LOADENS4_14ComposedLayoutINS4_7SwizzleILi1ELi4ELi3EEENS4_18smem_ptr_flag_bitsILi8EEENST_INS5_IJNSA_ILi8EEESH_EEENS5_IJSH_SB_EEEEEEEvNS4_8identityES12_S1C_vS1D_EENS_8epilogue10collective6detail29Sm90TmaWarpSpecializedAdapterINS1G_15DefaultEpilogueISJ_SK_SK_NS1F_6thread17LinearCombinationISJ_Li1EffLNS1K_9ScaleType4KindE0ELNS_15FloatRoundStyleE2ESJ_EENS1_15EpilogueDefaultEEEEEvvEEEEvNT_6ParamsE)
        /*0020*/ 	.word	0x00000000
.L_16:


//--------------------- .nv.compat                --------------------------
	.section	.nv.compat,"",@"SHT_CUDA_COMPAT_INFO"
	.align	4
        /*0000*/ 	.byte	0x02, 0x09, 0x01, 0x00, 0x02, 0x02, 0x04, 0x00, 0x02, 0x05, 0x05, 0x00, 0x03, 0x07, 0x01, 0x01
        /*0010*/ 	.byte	0x02, 0x03, 0x01, 0x00, 0x02, 0x06, 0x01, 0x00, 0x04, 0x0b, 0x08, 0x00, 0x00, 0x00, 0x00, 0x00
        /*0020*/ 	.byte	0x00, 0x00, 0x00, 0x00


//--------------------- .nv.info._ZN7cutlass13device_kernelINS_4gemm6kernel13GemmUniversalIN4cute5tupleIJiiiiEEENS1_10collective13CollectiveMmaINS1_37MainloopSm90TmaGmmaWarpSpecializedFP8ILi16ENS5_IJNS4_1CILi1EEESB_SB_EEENS1_35KernelTmaWarpSpecializedCooperativeEEENS5_IJNSA_ILi384EEENSA_ILi48EEENSA_ILi32EEEEEENS_12float_e4m3_tENS5_IJlSB_lEEESJ_SK_NS4_8TiledMMAINS4_8MMA_AtomIJNS4_4SM904GMMA30MMA_64x16x32_F32E4M3E4M3_SS_TNILNSO_7ScaleInE1ELSQ_1EEEEEENS4_6LayoutINS5_IJNSA_ILi2EEESB_SB_EEENS5_IJSB_NSA_ILi0EEESW_EEEEENS5_IJNS4_10UnderscoreESZ_SZ_EEEEENS4_13SM90_TMA_LOADENS4_14ComposedLayoutINS4_7SwizzleILi1ELi4ELi3EEENS4_18smem_ptr_flag_bitsILi8EEENST_INS5_IJNSA_ILi8EEESH_EEENS5_IJSH_SB_EEEEEEEvNS4_8identityES12_S1C_vS1D_EENS_8epilogue10collective6detail29Sm90TmaWarpSpecializedAdapterINS1G_15DefaultEpilogueISJ_SK_SK_NS1F_6thread17LinearCombinationISJ_Li1EffLNS1K_9ScaleType4KindE0ELNS_15FloatRoundStyleE2ESJ_EENS1_15EpilogueDefaultEEEEEvvEEEEvNT_6ParamsE --------------------------
	.section	.nv.info._ZN7cutlass13device_kernelINS_4gemm6kernel13GemmUniversalIN4cute5tupleIJiiiiEEENS1_10collective13CollectiveMmaINS1_37MainloopSm90TmaGmmaWarpSpecializedFP8ILi16ENS5_IJNS4_1CILi1EEESB_SB_EEENS1_35KernelTmaWarpSpecializedCooperativeEEENS5_IJNSA_ILi384EEENSA_ILi48EEENSA_ILi32EEEEEENS_12float_e4m3_tENS5_IJlSB_lEEESJ_SK_NS4_8TiledMMAINS4_8MMA_AtomIJNS4_4SM904GMMA30MMA_64x16x32_F32E4M3E4M3_SS_TNILNSO_7ScaleInE1ELSQ_1EEEEEENS4_6LayoutINS5_IJNSA_ILi2EEESB_SB_EEENS5_IJSB_NSA_ILi0EEESW_EEEEENS5_IJNS4_10UnderscoreESZ_SZ_EEEEENS4_13SM90_TMA_LOADENS4_14ComposedLayoutINS4_7SwizzleILi1ELi4ELi3EEENS4_18smem_ptr_flag_bitsILi8EEENST_INS5_IJNSA_ILi8EEESH_EEENS5_IJSH_SB_EEEEEEEvNS4_8identityES12_S1C_vS1D_EENS_8epilogue10collective6detail29Sm90TmaWarpSpecializedAdapterINS1G_15DefaultEpilogueISJ_SK_SK_NS1F_6thread17LinearCombinationISJ_Li1EffLNS1K_9ScaleType4KindE0ELNS_15FloatRoundStyleE2ESJ_EENS1_15EpilogueDefaultEEEEEvvEEEEvNT_6ParamsE,"",@"SHT_CUDA_INFO"
	.sectionflags	@""
	.align	4


	//----- nvinfo : EIATTR_CUDA_API_VERSION
	.align		4
        /*0000*/ 	.byte	0x04, 0x37
        /*0002*/ 	.short	(.L_18 - .L_17)
.L_17:
        /*0004*/ 	.word	0x00000082


	//----- nvinfo : EIATTR_KPARAM_INFO
	.align		4
.L_18:
        /*0008*/ 	.byte	0x04, 0x17
        /*000a*/ 	.short	(.L_20 - .L_19)
.L_19:
        /*000c*/ 	.word	0x00000000
        /*0010*/ 	.short	0x0000
        /*0012*/ 	.short	0x0070
        /*0014*/ 	.byte	0x00, 0xf0, 0x01, 0x10


	//----- nvinfo : EIATTR_SPARSE_MMA_MASK
	.align		4
.L_20:
        /*0018*/ 	.byte	0x03, 0x50
        /*001a*/ 	.short	0x0000


	//----- nvinfo : EIATTR_MAXREG_COUNT
	.align		4
        /*001c*/ 	.byte	0x03, 0x1b
        /*001e*/ 	.short	0x00a8


	//----- nvinfo : EIATTR_NUM_BARRIERS
	.align		4
        /*0020*/ 	.byte	0x02, 0x4c
        /*0022*/ 	.byte	0x01
	.zero		1


	//----- nvinfo : EIATTR_MERCURY_ISA_VERSION
	.align		4
        /*0024*/ 	.byte	0x03, 0x5f
        /*0026*/ 	.short	0x0101


	//----- nvinfo : EIATTR_INT_WARP_WIDE_INSTR_OFFSETS
	.align		4
        /*0028*/ 	.byte	0x04, 0x31
        /*002a*/ 	.short	(.L_22 - .L_21)


	//   ....[0]....
.L_21:
        /*002c*/ 	.word	0x00000580


	//   ....[1]....
        /*0030*/ 	.word	0x00000590


	//   ....[2]....
        /*0034*/ 	.word	0x00000680


	//----- nvinfo : EIATTR_COOP_GROUP_MASK_REGIDS
	.align		4
.L_22:
        /*0038*/ 	.byte	0x04, 0x29
        /*003a*/ 	.short	(.L_24 - .L_23)


	//   ....[0]....
.L_23:
        /*003c*/ 	.word	0xffffffff


	//   ....[1]....
        /*0040*/ 	.word	0xffffffff


	//   ....[2]....
        /*0044*/ 	.word	0xffffffff


	//   ....[3]....
        /*0048*/ 	.word	0xffffffff


	//   ....[4]....
        /*004c*/ 	.word	0xffffffff


	//----- nvinfo : EIATTR_COOP_GROUP_INSTR_OFFSETS
	.align		4
.L_24:
        /*0050*/ 	.byte	0x04, 0x28
        /*0052*/ 	.short	(.L_26 - .L_25)


	//   ....[0]....
.L_25:
        /*0054*/ 	.word	0x00000060


	//   ....[1]....
        /*0058*/ 	.word	0x00000070


	//   ....[2]....
        /*005c*/ 	.word	0x00000130


	//   ....[3]....
        /*0060*/ 	.word	0x00000470


	//   ....[4]....
        /*0064*/ 	.word	0x00001200


	//----- nvinfo : EIATTR_REG_RECONFIG
	.align		4
.L_26:
        /*0068*/ 	.byte	0x01, 0x54
	.zero		2


	//----- nvinfo : EIATTR_MBARRIER_INSTR_OFFSETS
	.align		4
        /*006c*/ 	.byte	0x04, 0x39
        /*006e*/ 	.short	(.L_28 - .L_27)


	//   ....[0]....
.L_27:
        /*0070*/ 	.word	0x00000250
        /*0074*/ 	.word	0x000000ff
        /*0078*/ 	.word	0x00000000
        /*007c*/ 	.short	0x0100
        /*007e*/ 	.byte	0x08
	.zero		1


	//   ....[1]....
        /*0080*/ 	.word	0x00000260
        /*0084*/ 	.word	0x000000ff
        /*0088*/ 	.word	0x00000080
        /*008c*/ 	.short	0x0100
        /*008e*/ 	.byte	0x08
	.zero		1


	//   ....[2]....
        /*0090*/ 	.word	0x00000270
        /*0094*/ 	.word	0x000000ff
        /*0098*/ 	.word	0x00000008
        /*009c*/ 	.short	0x0100
        /*009e*/ 	.byte	0x08
	.zero		1


	//   ....[3]....
        /*00a0*/ 	.word	0x00000280
        /*00a4*/ 	.word	0x000000ff
        /*00a8*/ 	.word	0x00000088
        /*00ac*/ 	.short	0x0100
        /*00ae*/ 	.byte	0x08
	.zero		1


	//   ....[4]....
        /*00b0*/ 	.word	0x00000290
        /*00b4*/ 	.word	0x000000ff
        /*00b8*/ 	.word	0x00000010
        /*00bc*/ 	.short	0x0100
        /*00be*/ 	.byte	0x08
	.zero		1


	//   ....[5]....
        /*00c0*/ 	.word	0x000002a0
        /*00c4*/ 	.word	0x000000ff
        /*00c8*/ 	.word	0x00000090
        /*00cc*/ 	.short	0x0100
        /*00ce*/ 	.byte	0x08
	.zero		1


	//   ....[6]....
        /*00d0*/ 	.word	0x000002b0
        /*00d4*/ 	.word	0x000000ff
        /*00d8*/ 	.word	0x00000018
        /*00dc*/ 	.short	0x0100
        /*00de*/ 	.byte	0x08
	.zero		1


	//   ....[7]....
        /*00e0*/ 	.word	0x000002c0
        /*00e4*/ 	.word	0x000000ff
        /*00e8*/ 	.word	0x00000098
        /*00ec*/ 	.short	0x0100
        /*00ee*/ 	.byte	0x08
	.zero		1


	//   ....[8]....
        /*00f0*/ 	.word	0x000002d0
        /*00f4*/ 	.word	0x000000ff
        /*00f8*/ 	.word	0x00000020
        /*00fc*/ 	.short	0x0100
        /*00fe*/ 	.byte	0x08
	.zero		1


	//   ....[9]....
        /*0100*/ 	.word	0x000002e0
        /*0104*/ 	.word	0x000000ff
        /*0108*/ 	.word	0x000000a0
        /*010c*/ 	.short	0x0100
        /*010e*/ 	.byte	0x08
	.zero		1


	//   ....[10]....
        /*0110*/ 	.word	0x000002f0
        /*0114*/ 	.word	0x000000ff
        /*0118*/ 	.word	0x00000028
        /*011c*/ 	.short	0x0100
        /*011e*/ 	.byte	0x08
	.zero		1


	//   ....[11]....
        /*0120*/ 	.word	0x00000300
        /*0124*/ 	.word	0x000000ff
        /*0128*/ 	.word	0x000000a8
        /*012c*/ 	.short	0x0100
        /*012e*/ 	.byte	0x08
	.zero		1


	//   ....[12]....
        /*0130*/ 	.word	0x00000310
        /*0134*/ 	.word	0x000000ff
        /*0138*/ 	.word	0x00000030
        /*013c*/ 	.short	0x0100
        /*013e*/ 	.byte	0x08
	.zero		1


	//   ....[13]....
        /*0140*/ 	.word	0x00000320
        /*0144*/ 	.word	0x000000ff
        /*0148*/ 	.word	0x000000b0
        /*014c*/ 	.short	0x0100
        /*014e*/ 	.byte	0x08
	.zero		1


	//   ....[14]....
        /*0150*/ 	.word	0x00000330
        /*0154*/ 	.word	0x000000ff
        /*0158*/ 	.word	0x00000038
        /*015c*/ 	.short	0x0100
        /*015e*/ 	.byte	0x08
	.zero		1


	//   ....[15]....
        /*0160*/ 	.word	0x00000340
        /*0164*/ 	.word	0x000000ff
        /*0168*/ 	.word	0x000000b8
        /*016c*/ 	.short	0x0100
        /*016e*/ 	.byte	0x08
	.zero		1


	//   ....[16]....
        /*0170*/ 	.word	0x00000350
        /*0174*/ 	.word	0x000000ff
        /*0178*/ 	.word	0x00000040
        /*017c*/ 	.short	0x0100
        /*017e*/ 	.byte	0x08
	.zero		1


	//   ....[17]....
        /*0180*/ 	.word	0x00000360
        /*0184*/ 	.word	0x000000ff
        /*0188*/ 	.word	0x000000c0
        /*018c*/ 	.short	0x0100
        /*018e*/ 	.byte	0x08
	.zero		1


	//   ....[18]....
        /*0190*/ 	.word	0x00000370
        /*0194*/ 	.word	0x000000ff
        /*0198*/ 	.word	0x00000048
        /*019c*/ 	.short	0x0100
        /*019e*/ 	.byte	0x08
	.zero		1


	//   ....[19]....
        /*01a0*/ 	.word	0x00000380
        /*01a4*/ 	.word	0x000000ff
        /*01a8*/ 	.word	0x000000c8
        /*01ac*/ 	.short	0x0100
        /*01ae*/ 	.byte	0x08
	.zero		1


	//   ....[20]....
        /*01b0*/ 	.word	0x00000390
        /*01b4*/ 	.word	0x000000ff
        /*01b8*/ 	.word	0x00000050
        /*01bc*/ 	.short	0x0100
        /*01be*/ 	.byte	0x08
	.zero		1


	//   ....[21]....
        /*01c0*/ 	.word	0x000003a0
        /*01c4*/ 	.word	0x000000ff
        /*01c8*/ 	.word	0x000000d0
        /*01cc*/ 	.short	0x0100
        /*01ce*/ 	.byte	0x08
	.zero		1


	//   ....[22]....
        /*01d0*/ 	.word	0x000003b0
        /*01d4*/ 	.word	0x000000ff
        /*01d8*/ 	.word	0x00000058
        /*01dc*/ 	.short	0x0100
        /*01de*/ 	.byte	0x08
	.zero		1


	//   ....[23]....
        /*01e0*/ 	.word	0x000003c0
        /*01e4*/ 	.word	0x000000ff
        /*01e8*/ 	.word	0x000000d8
        /*01ec*/ 	.short	0x0100
        /*01ee*/ 	.byte	0x08
	.zero		1


	//   ....[24]....
        /*01f0*/ 	.word	0x000003d0
        /*01f4*/ 	.word	0x000000ff
        /*01f8*/ 	.word	0x00000060
        /*01fc*/ 	.short	0x0100
        /*01fe*/ 	.byte	0x08
	.zero		1


	//   ....[25]....
        /*0200*/ 	.word	0x000003e0
        /*0204*/ 	.word	0x000000ff
        /*0208*/ 	.word	0x000000e0
        /*020c*/ 	.short	0x0100
        /*020e*/ 	.byte	0x08
	.zero		1


	//   ....[26]....
        /*0210*/ 	.word	0x000003f0
        /*0214*/ 	.word	0x000000ff
        /*0218*/ 	.word	0x00000068
        /*021c*/ 	.short	0x0100
        /*021e*/ 	.byte	0x08
	.zero		1


	//   ....[27]....
        /*0220*/ 	.word	0x00000400
        /*0224*/ 	.word	0x000000ff
        /*0228*/ 	.word	0x000000e8
        /*022c*/ 	.short	0x0100
        /*022e*/ 	.byte	0x08
	.zero		1


	//   ....[28]....
        /*0230*/ 	.word	0x00000410
        /*0234*/ 	.word	0x000000ff
        /*0238*/ 	.word	0x00000070
        /*023c*/ 	.short	0x0100
        /*023e*/ 	.byte	0x08
	.zero		1


	//   ....[29]....
        /*0240*/ 	.word	0x00000420
        /*0244*/ 	.word	0x000000ff
        /*0248*/ 	.word	0x000000f0
        /*024c*/ 	.short	0x0100
        /*024e*/ 	.byte	0x08
	.zero		1


	//   ....[30]....
        /*0250*/ 	.word	0x00000430
        /*0254*/ 	.word	0x000000ff
        /*0258*/ 	.word	0x00000078
        /*025c*/ 	.short	0x0100
        /*025e*/ 	.byte	0x08
	.zero		1


	//   ....[31]....
        /*0260*/ 	.word	0x00000440
        /*0264*/ 	.word	0x000000ff
        /*0268*/ 	.word	0x000000f8
        /*026c*/ 	.short	0x0100
        /*026e*/ 	.byte	0x08
	.zero		1


	//   ....[32]....
        /*0270*/ 	.word	0x000006f0
        /*0274*/ 	.word	0x000000ff
        /*0278*/ 	.word	0x00000110
        /*027c*/ 	.short	0x0100
        /*027e*/ 	.byte	0x06
	.zero		1


	//   ....[33]....
        /*0280*/ 	.word	0x00000750
        /*0284*/ 	.word	0x000000ff
        /*0288*/ 	.word	0x00000118
        /*028c*/ 	.short	0x0100
        /*028e*/ 	.byte	0x06
	.zero		1


	//   ....[34]....
        /*0290*/ 	.word	0x000017b0
        /*0294*/ 	.word	0x000000ff
        /*0298*/ 	.word	0x00000000
        /*029c*/ 	.short	0x010a
        /*029e*/ 	.byte	0x07
	.zero		1


	//   ....[35]....
        /*02a0*/ 	.word	0x00001810
        /*02a4*/ 	.word	0x000000ff
        /*02a8*/ 	.word	0x00000000
        /*02ac*/ 	.short	0x010a
        /*02ae*/ 	.byte	0x07
	.zero		1


	//   ....[36]....
        /*02b0*/ 	.word	0x00002380
        /*02b4*/ 	.word	0x000000ff
        /*02b8*/ 	.word	0x00000000
        /*02bc*/ 	.short	0x010a
        /*02be*/ 	.byte	0x0c
	.zero		1


	//   ....[37]....
        /*02c0*/ 	.word	0x000023c0
        /*02c4*/ 	.word	0x000000ff
        /*02c8*/ 	.word	0x00000000
        /*02cc*/ 	.short	0x010a
        /*02ce*/ 	.byte	0x0c
	.zero		1


	//   ....[38]....
        /*02d0*/ 	.word	0x00002c00
        /*02d4*/ 	.word	0x000000ff
        /*02d8*/ 	.word	0x00000000
        /*02dc*/ 	.short	0x0101
        /*02de*/ 	.byte	0x08
	.zero		1


	//   ....[39]....
        /*02e0*/ 	.word	0x000032b0
        /*02e4*/ 	.word	0x000000ff
        /*02e8*/ 	.word	0x00000000
        /*02ec*/ 	.short	0x0101
        /*02ee*/ 	.byte	0x06
	.zero		1


	//   ....[40]....
        /*02f0*/ 	.word	0x0000bed0
        /*02f4*/ 	.word	0x00000014
        /*02f8*/ 	.word	0x00000080
        /*02fc*/ 	.short	0x010a
        /*02fe*/ 	.byte	0x3f
	.zero		1


	//   ....[41]....
        /*0300*/ 	.word	0x0000c290
        /*0304*/ 	.word	0x00000006
        /*0308*/ 	.word	0x00000118
        /*030c*/ 	.short	0x0101
        /*030e*/ 	.byte	0x3f
	.zero		1


	//   ....[42]....
        /*0310*/ 	.word	0x0000c9a0
        /*0314*/ 	.word	0x00000005
        /*0318*/ 	.word	0x00000000
        /*031c*/ 	.short	0x010a
        /*031e*/ 	.byte	0x3f
	.zero		1


	//   ....[43]....
        /*0320*/ 	.word	0x0000ca20
        /*0324*/ 	.word	0x00000007
        /*0328*/ 	.word	0x00000000
        /*032c*/ 	.short	0x010a
        /*032e*/ 	.byte	0x3f
	.zero		1


	//   ....[44]....
        /*0330*/ 	.word	0x0000cab0
        /*0334*/ 	.word	0x00000006
        /*0338*/ 	.word	0x00000000
        /*033c*/ 	.short	0x010a
        /*033e*/ 	.byte	0x3f
	.zero		1


	//   ....[45]....
        /*0340*/ 	.word	0x0000cb40
        /*0344*/ 	.word	0x00000007
        /*0348*/ 	.word	0x00000000
        /*034c*/ 	.short	0x010a
        /*034e*/ 	.byte	0x3f
	.zero		1


	//   ....[46]....
        /*0350*/ 	.word	0x0000cbd0
        /*0354*/ 	.word	0x00000006
        /*0358*/ 	.word	0x00000000
        /*035c*/ 	.short	0x010a
        /*035e*/ 	.byte	0x3f
	.zero		1


	//   ....[47]....
        /*0360*/ 	.word	0x0000cc60
        /*0364*/ 	.word	0x00000007
        /*0368*/ 	.word	0x00000000
        /*036c*/ 	.short	0x010a
        /*036e*/ 	.byte	0x3f
	.zero		1


	//   ....[48]....
        /*0370*/ 	.word	0x0000ccf0
        /*0374*/ 	.word	0x00000006
        /*0378*/ 	.word	0x00000000
        /*037c*/ 	.short	0x010a
        /*037e*/ 	.byte	0x3f
	.zero		1


	//   ....[49]....
        /*0380*/ 	.word	0x0000cd80
        /*0384*/ 	.word	0x00000007
        /*0388*/ 	.word	0x00000000
        /*038c*/ 	.short	0x010a
        /*038e*/ 	.byte	0x3f
	.zero		1


	//   ....[50]....
        /*0390*/ 	.word	0x0000ce10
        /*0394*/ 	.word	0x00000006
        /*0398*/ 	.word	0x00000000
        /*039c*/ 	.short	0x010a
        /*039e*/ 	.byte	0x3f
	.zero		1


	//   ....[51]....
        /*03a0*/ 	.word	0x0000cea0
        /*03a4*/ 	.word	0x00000007
        /*03a8*/ 	.word	0x00000000
        /*03ac*/ 	.short	0x010a
        /*03ae*/ 	.byte	0x3f
	.zero		1


	//   ....[52]....
        /*03b0*/ 	.word	0x0000cf30
        /*03b4*/ 	.word	0x00000006
        /*03b8*/ 	.word	0x00000000
        /*03bc*/ 	.short	0x010a
        /*03be*/ 	.byte	0x3f
	.zero		1


	//   ....[53]....
        /*03c0*/ 	.word	0x0000cfc0
        /*03c4*/ 	.word	0x00000007
        /*03c8*/ 	.word	0x00000000
        /*03cc*/ 	.short	0x010a
        /*03ce*/ 	.byte	0x3f
	.zero		1


	//   ....[54]....
        /*03d0*/ 	.word	0x0000d050
        /*03d4*/ 	.word	0x00000006
        /*03d8*/ 	.word	0x00000000
        /*03dc*/ 	.short	0x010a
        /*03de*/ 	.byte	0x3f
	.zero		1


	//   ....[55]....
        /*03e0*/ 	.word	0x0000d0e0
        /*03e4*/ 	.word	0x00000007
        /*03e8*/ 	.word	0x00000000
        /*03ec*/ 	.short	0x010a
        /*03ee*/ 	.byte	0x3f
	.zero		1


	//   ....[56]....
        /*03f0*/ 	.word	0x0000d170
        /*03f4*/ 	.word	0x00000006
        /*03f8*/ 	.word	0x00000000
        /*03fc*/ 	.short	0x010a
        /*03fe*/ 	.byte	0x3f
	.zero		1


	//   ....[57]....
        /*0400*/ 	.word	0x0000d200
        /*0404*/ 	.word	0x00000003
        /*0408*/ 	.word	0x00000000
        /*040c*/ 	.short	0x010a
        /*040e*/ 	.byte	0x3f
	.zero		1


	//   ....[58]....
        /*0410*/ 	.word	0x0000d270
        /*0414*/ 	.word	0x00000014
        /*0418*/ 	.word	0x00000000
        /*041c*/ 	.short	0x010a
        /*041e*/ 	.byte	0x3f
	.zero		1


	//   ....[59]....
        /*0420*/ 	.word	0x0000d2d0
        /*0424*/ 	.word	0x000000a6
        /*0428*/ 	.word	0x00000000
        /*042c*/ 	.short	0x010a
        /*042e*/ 	.byte	0x3f
	.zero		1


	//   ....[60]....
        /*0430*/ 	.word	0x0000d3a0
        /*0434*/ 	.word	0x00000014
        /*0438*/ 	.word	0x00000080
        /*043c*/ 	.short	0x010a
        /*043e*/ 	.byte	0x3f
	.zero		1


	//   ....[61]....
        /*0440*/ 	.word	0x0000d480
        /*0444*/ 	.word	0x00000005
        /*0448*/ 	.word	0x00000000
        /*044c*/ 	.short	0x010a
        /*044e*/ 	.byte	0x3f
	.zero		1


	//   ....[62]....
        /*0450*/ 	.word	0x0000d4d0
        /*0454*/ 	.word	0x00000007
        /*0458*/ 	.word	0x00000000
        /*045c*/ 	.short	0x010a
        /*045e*/ 	.byte	0x3f
	.zero		1


	//   ....[63]....
        /*0460*/ 	.word	0x0000d520
        /*0464*/ 	.word	0x00000006
        /*0468*/ 	.word	0x00000000
        /*046c*/ 	.short	0x010a
        /*046e*/ 	.byte	0x3f
	.zero		1


	//   ....[64]....
        /*0470*/ 	.word	0x0000d570
        /*0474*/ 	.word	0x00000007
        /*0478*/ 	.word	0x00000000
        /*047c*/ 	.short	0x010a
        /*047e*/ 	.byte	0x3f
	.zero		1


	//   ....[65]....
        /*0480*/ 	.word	0x0000d5c0
        /*0484*/ 	.word	0x00000006
        /*0488*/ 	.word	0x00000000
        /*048c*/ 	.short	0x010a
        /*048e*/ 	.byte	0x3f
	.zero		1


	//   ....[66]....
        /*0490*/ 	.word	0x0000d610
        /*0494*/ 	.word	0x00000007
        /*0498*/ 	.word	0x00000000
        /*049c*/ 	.short	0x010a
        /*049e*/ 	.byte	0x3f
	.zero		1


	//   ....[67]....
        /*04a0*/ 	.word	0x0000d660
        /*04a4*/ 	.word	0x00000006
        /*04a8*/ 	.word	0x00000000
        /*04ac*/ 	.short	0x010a
        /*04ae*/ 	.byte	0x3f
	.zero		1


	//   ....[68]....
        /*04b0*/ 	.word	0x0000d6b0
        /*04b4*/ 	.word	0x00000007
        /*04b8*/ 	.word	0x00000000
        /*04bc*/ 	.short	0x010a
        /*04be*/ 	.byte	0x3f
	.zero		1


	//   ....[69]....
        /*04c0*/ 	.word	0x0000d700
        /*04c4*/ 	.word	0x00000006
        /*04c8*/ 	.word	0x00000000
        /*04cc*/ 	.short	0x010a
        /*04ce*/ 	.byte	0x3f
	.zero		1


	//   ....[70]....
        /*04d0*/ 	.word	0x0000d750
        /*04d4*/ 	.word	0x00000007
        /*04d8*/ 	.word	0x00000000
        /*04dc*/ 	.short	0x010a
        /*04de*/ 	.byte	0x3f
	.zero		1


	//   ....[71]....
        /*04e0*/ 	.word	0x0000d7a0
        /*04e4*/ 	.word	0x00000006
        /*04e8*/ 	.word	0x00000000
        /*04ec*/ 	.short	0x010a
        /*04ee*/ 	.byte	0x3f
	.zero		1


	//   ....[72]....
        /*04f0*/ 	.word	0x0000d7f0
        /*04f4*/ 	.word	0x00000007
        /*04f8*/ 	.word	0x00000000
        /*04fc*/ 	.short	0x010a
        /*04fe*/ 	.byte	0x3f
	.zero		1


	//   ....[73]....
        /*0500*/ 	.word	0x0000d840
        /*0504*/ 	.word	0x00000006
        /*0508*/ 	.word	0x00000000
        /*050c*/ 	.short	0x010a
        /*050e*/ 	.byte	0x3f
	.zero		1


	//   ....[74]....
        /*0510*/ 	.word	0x0000d890
        /*0514*/ 	.word	0x00000007
        /*0518*/ 	.word	0x00000000
        /*051c*/ 	.short	0x010a
        /*051e*/ 	.byte	0x3f
	.zero		1


	//   ....[75]....
        /*0520*/ 	.word	0x0000d8e0
        /*0524*/ 	.word	0x00000006
        /*0528*/ 	.word	0x00000000
        /*052c*/ 	.short	0x010a
        /*052e*/ 	.byte	0x3f
	.zero		1


	//----- nvinfo : EIATTR_NUM_MBARRIERS
	.align		4
.L_28:
        /*0530*/ 	.byte	0x03, 0x38
        /*0532*/ 	.short	0x0022


	//----- nvinfo : EIATTR_EXIT_INSTR_OFFSETS
	.align		4
        /*0534*/ 	.byte	0x04, 0x1c
        /*0536*/ 	.short	(.L_30 - .L_29)


	//   ....[0]....
.L_29:
        /*0538*/ 	.word	0x000007a0


	//   ....[1]....
        /*053c*/ 	.word	0x00001060


	//   ....[2]....
        /*0540*/ 	.word	0x0000b540


	//   ....[3]....
        /*0544*/ 	.word	0x0000bb70


	//   ....[4]....
        /*0548*/ 	.word	0x0000d250


	//----- nvinfo : EIATTR_MAX_THREADS
	.align		4
.L_30:
        /*054c*/ 	.byte	0x04, 0x05
        /*054e*/ 	.short	(.L_32 - .L_31)
.L_31:
        /*0550*/ 	.word	0x00000180
        /*0554*/ 	.word	0x00000001
        /*0558*/ 	.word	0x00000001


	//----- nvinfo : EIATTR_CRS_STACK_SIZE
	.align		4
.L_32:
        /*055c*/ 	.byte	0x04, 0x1e
        /*055e*/ 	.short	(.L_34 - .L_33)
.L_33:
        /*0560*/ 	.word	0x00000000


	//----- nvinfo : EIATTR_CBANK_PARAM_SIZE
	.align		4
.L_34:
        /*0564*/ 	.byte	0x03, 0x19
        /*0566*/ 	.short	0x0470


	//----- nvinfo : EIATTR_PARAM_CBANK
	.align		4
        /*0568*/ 	.byte	0x04, 0x0a
        /*056a*/ 	.short	(.L_36 - .L_35)
	.align		4
.L_35:
        /*056c*/ 	.word	index@(.nv.constant0._ZN7cutlass13device_kernelINS_4gemm6kernel13GemmUniversalIN4cute5tupleIJiiiiEEENS1_10collective13CollectiveMmaINS1_37MainloopSm90TmaGmmaWarpSpecializedFP8ILi16ENS5_IJNS4_1CILi1EEESB_SB_EEENS1_35KernelTmaWarpSpecializedCooperativeEEENS5_IJNSA_ILi384EEENSA_ILi48EEENSA_ILi32EEEEEENS_12float_e4m3_tENS5_IJlSB_lEEESJ_SK_NS4_8TiledMMAINS4_8MMA_AtomIJNS4_4SM904GMMA30MMA_64x16x32_F32E4M3E4M3_SS_TNILNSO_7ScaleInE1ELSQ_1EEEEEENS4_6LayoutINS5_IJNSA_ILi2EEESB_SB_EEENS5_IJSB_NSA_ILi0EEESW_EEEEENS5_IJNS4_10UnderscoreESZ_SZ_EEEEENS4_13SM90_TMA_LOADENS4_14ComposedLayoutINS4_7SwizzleILi1ELi4ELi3EEENS4_18smem_ptr_flag_bitsILi8EEENST_INS5_IJNSA_ILi8EEESH_EEENS5_IJSH_SB_EEEEEEEvNS4_8identityES12_S1C_vS1D_EENS_8epilogue10collective6detail29Sm90TmaWarpSpecializedAdapterINS1G_15DefaultEpilogueISJ_SK_SK_NS1F_6thread17LinearCombinationISJ_Li1EffLNS1K_9ScaleType4KindE0ELNS_15FloatRoundStyleE2ESJ_EENS1_15EpilogueDefaultEEEEEvvEEEEvNT_6ParamsE)
        /*0570*/ 	.short	0x0210
        /*0572*/ 	.short	0x0470


	//----- nvinfo : EIATTR_SW_WAR
	.align		4
.L_36:
        /*0574*/ 	.byte	0x04, 0x36
        /*0576*/ 	.short	(.L_38 - .L_37)
.L_37:
        /*0578*/ 	.word	0x00000008
.L_38:


//--------------------- .nv.callgraph             --------------------------
	.section	.nv.callgraph,"",@"SHT_CUDA_CALLGRAPH"
	.align	4
	.sectionentsize	8
	.align		4
        /*0000*/ 	.word	0x00000000
	.align		4
        /*0004*/ 	.word	0xffffffff
	.align		4
        /*0008*/ 	.word	0x00000000
	.align		4
        /*000c*/ 	.word	0xfffffffe
	.align		4
        /*0010*/ 	.word	0x00000000
	.align		4
        /*0014*/ 	.word	0xfffffffd
	.align		4
        /*0018*/ 	.word	0x00000000
	.align		4
        /*001c*/ 	.word	0xfffffffc


//--------------------- .nv.constant4             --------------------------
	.section	.nv.constant4,"a",@progbits
	.align	8
	.align		8
.nv.constant4:
        /*0000*/ 	.dword	_ZN39_INTERNAL_d54e3974_4_k_cu_5e7e467d_46384cuda3std3__45__cpo5beginE
	.align		8
        /*0008*/ 	.dword	_ZN39_INTERNAL_d54e3974_4_k_cu_5e7e467d_46384cuda3std3__45__cpo3endE
	.align		8
        /*0010*/ 	.dword	_ZN39_INTERNAL_d54e3974_4_k_cu_5e7e467d_46384cuda3std3__45__cpo6cbeginE
	.align		8
        /*0018*/ 	.dword	_ZN39_INTERNAL_d54e3974_4_k_cu_5e7e467d_46384cuda3std3__45__cpo4cendE
	.align		8
        /*0020*/ 	.dword	_ZN39_INTERNAL_d54e3974_4_k_cu_5e7e467d_46384cuda3std3__441_GLOBAL__N__d54e3974_4_k_cu_5e7e467d_46386ignoreE
	.align		8
        /*0028*/ 	.dword	_ZN39_INTERNAL_d54e3974_4_k_cu_5e7e467d_46384cuda3std3__419piecewise_constructE
	.align		8
        /*0030*/ 	.dword	_ZN39_INTERNAL_d54e3974_4_k_cu_5e7e467d_46384cuda3std3__48in_placeE
	.align		8
        /*0038*/ 	.dword	_ZN39_INTERNAL_d54e3974_4_k_cu_5e7e467d_46384cuda3std6ranges3__45__cpo4swapE
	.align		8
        /*0040*/ 	.dword	_ZN39_INTERNAL_d54e3974_4_k_cu_5e7e467d_46384cuda3std6ranges3__45__cpo9iter_moveE
	.align		8
        /*0048*/ 	.dword	_ZN39_INTERNAL_d54e3974_4_k_cu_5e7e467d_46384cute7productE
	.align		8
        /*0050*/ 	.dword	_ZN39_INTERNAL_d54e3974_4_k_cu_5e7e467d_46384cute1_E


//--------------------- .text._ZN7cutlass13device_kernelINS_4gemm6kernel13GemmUniversalIN4cute5tupleIJiiiiEEENS1_10collective13CollectiveMmaINS1_37MainloopSm90TmaGmmaWarpSpecializedFP8ILi16ENS5_IJNS4_1CILi1EEESB_SB_EEENS1_35KernelTmaWarpSpecializedCooperativeEEENS5_IJNSA_ILi384EEENSA_ILi48EEENSA_ILi32EEEEEENS_12float_e4m3_tENS5_IJlSB_lEEESJ_SK_NS4_8TiledMMAINS4_8MMA_AtomIJNS4_4SM904GMMA30MMA_64x16x32_F32E4M3E4M3_SS_TNILNSO_7ScaleInE1ELSQ_1EEEEEENS4_6LayoutINS5_IJNSA_ILi2EEESB_SB_EEENS5_IJSB_NSA_ILi0EEESW_EEEEENS5_IJNS4_10UnderscoreESZ_SZ_EEEEENS4_13SM90_TMA_LOADENS4_14ComposedLayoutINS4_7SwizzleILi1ELi4ELi3EEENS4_18smem_ptr_flag_bitsILi8EEENST_INS5_IJNSA_ILi8EEESH_EEENS5_IJSH_SB_EEEEEEEvNS4_8identityES12_S1C_vS1D_EENS_8epilogue10collective6detail29Sm90TmaWarpSpecializedAdapterINS1G_15DefaultEpilogueISJ_SK_SK_NS1F_6thread17LinearCombinationISJ_Li1EffLNS1K_9ScaleType4KindE0ELNS_15FloatRoundStyleE2ESJ_EENS1_15EpilogueDefaultEEEEEvvEEEEvNT_6ParamsE --------------------------
	.section	.text._ZN7cutlass13device_kernelINS_4gemm6kernel13GemmUniversalIN4cute5tupleIJiiiiEEENS1_10collective13CollectiveMmaINS1_37MainloopSm90TmaGmmaWarpSpecializedFP8ILi16ENS5_IJNS4_1CILi1EEESB_SB_EEENS1_35KernelTmaWarpSpecializedCooperativeEEENS5_IJNSA_ILi384EEENSA_ILi48EEENSA_ILi32EEEEEENS_12float_e4m3_tENS5_IJlSB_lEEESJ_SK_NS4_8TiledMMAINS4_8MMA_AtomIJNS4_4SM904GMMA30MMA_64x16x32_F32E4M3E4M3_SS_TNILNSO_7ScaleInE1ELSQ_1EEEEEENS4_6LayoutINS5_IJNSA_ILi2EEESB_SB_EEENS5_IJSB_NSA_ILi0EEESW_EEEEENS5_IJNS4_10UnderscoreESZ_SZ_EEEEENS4_13SM90_TMA_LOADENS4_14ComposedLayoutINS4_7SwizzleILi1ELi4ELi3EEENS4_18smem_ptr_flag_bitsILi8EEENST_INS5_IJNSA_ILi8EEESH_EEENS5_IJSH_SB_EEEEEEEvNS4_8identityES12_S1C_vS1D_EENS_8epilogue10collective6detail29Sm90TmaWarpSpecializedAdapterINS1G_15DefaultEpilogueISJ_SK_SK_NS1F_6thread17LinearCombinationISJ_Li1EffLNS1K_9ScaleType4KindE0ELNS_15FloatRoundStyleE2ESJ_EENS1_15EpilogueDefaultEEEEEvvEEEEvNT_6ParamsE,"ax",@progbits
	.align	128
.text._ZN7cutlass13device_kernelINS_4gemm6kernel13GemmUniversalIN4cute5tupleIJiiiiEEENS1_10collective13CollectiveMmaINS1_37MainloopSm90TmaGmmaWarpSpecializedFP8ILi16ENS5_IJNS4_1CILi1EEESB_SB_EEENS1_35KernelTmaWarpSpecializedCooperativeEEENS5_IJNSA_ILi384EEENSA_ILi48EEENSA_ILi32EEEEEENS_12float_e4m3_tENS5_IJlSB_lEEESJ_SK_NS4_8TiledMMAINS4_8MMA_AtomIJNS4_4SM904GMMA30MMA_64x16x32_F32E4M3E4M3_SS_TNILNSO_7ScaleInE1ELSQ_1EEEEEENS4_6LayoutINS5_IJNSA_ILi2EEESB_SB_EEENS5_IJSB_NSA_ILi0EEESW_EEEEENS5_IJNS4_10UnderscoreESZ_SZ_EEEEENS4_13SM90_TMA_LOADENS4_14ComposedLayoutINS4_7SwizzleILi1ELi4ELi3EEENS4_18smem_ptr_flag_bitsILi8EEENST_INS5_IJNSA_ILi8EEESH_EEENS5_IJSH_SB_EEEEEEEvNS4_8identityES12_S1C_vS1D_EENS_8epilogue10collective6detail29Sm90TmaWarpSpecializedAdapterINS1G_15DefaultEpilogueISJ_SK_SK_NS1F_6thread17LinearCombinationISJ_Li1EffLNS1K_9ScaleType4KindE0ELNS_15FloatRoundStyleE2ESJ_EENS1_15EpilogueDefaultEEEEEvvEEEEvNT_6ParamsE:
        .type           _ZN7cutlass13device_kernelINS_4gemm6kernel13GemmUniversalIN4cute5tupleIJiiiiEEENS1_10collective13CollectiveMmaINS1_37MainloopSm90TmaGmmaWarpSpecializedFP8ILi16ENS5_IJNS4_1CILi1EEESB_SB_EEENS1_35KernelTmaWarpSpecializedCooperativeEEENS5_IJNSA_ILi384EEENSA_ILi48EEENSA_ILi32EEEEEENS_12float_e4m3_tENS5_IJlSB_lEEESJ_SK_NS4_8TiledMMAINS4_8MMA_AtomIJNS4_4SM904GMMA30MMA_64x16x32_F32E4M3E4M3_SS_TNILNSO_7ScaleInE1ELSQ_1EEEEEENS4_6LayoutINS5_IJNSA_ILi2EEESB_SB_EEENS5_IJSB_NSA_ILi0EEESW_EEEEENS5_IJNS4_10UnderscoreESZ_SZ_EEEEENS4_13SM90_TMA_LOADENS4_14ComposedLayoutINS4_7SwizzleILi1ELi4ELi3EEENS4_18smem_ptr_flag_bitsILi8EEENST_INS5_IJNSA_ILi8EEESH_EEENS5_IJSH_SB_EEEEEEEvNS4_8identityES12_S1C_vS1D_EENS_8epilogue10collective6detail29Sm90TmaWarpSpecializedAdapterINS1G_15DefaultEpilogueISJ_SK_SK_NS1F_6thread17LinearCombinationISJ_Li1EffLNS1K_9ScaleType4KindE0ELNS_15FloatRoundStyleE2ESJ_EENS1_15EpilogueDefaultEEEEEvvEEEEvNT_6ParamsE,@function
        .size           _ZN7cutlass13device_kernelINS_4gemm6kernel13GemmUniversalIN4cute5tupleIJiiiiEEENS1_10collective13CollectiveMmaINS1_37MainloopSm90TmaGmmaWarpSpecializedFP8ILi16ENS5_IJNS4_1CILi1EEESB_SB_EEENS1_35KernelTmaWarpSpecializedCooperativeEEENS5_IJNSA_ILi384EEENSA_ILi48EEENSA_ILi32EEEEEENS_12float_e4m3_tENS5_IJlSB_lEEESJ_SK_NS4_8TiledMMAINS4_8MMA_AtomIJNS4_4SM904GMMA30MMA_64x16x32_F32E4M3E4M3_SS_TNILNSO_7ScaleInE1ELSQ_1EEEEEENS4_6LayoutINS5_IJNSA_ILi2EEESB_SB_EEENS5_IJSB_NSA_ILi0EEESW_EEEEENS5_IJNS4_10UnderscoreESZ_SZ_EEEEENS4_13SM90_TMA_LOADENS4_14ComposedLayoutINS4_7SwizzleILi1ELi4ELi3EEENS4_18smem_ptr_flag_bitsILi8EEENST_INS5_IJNSA_ILi8EEESH_EEENS5_IJSH_SB_EEEEEEEvNS4_8identityES12_S1C_vS1D_EENS_8epilogue10collective6detail29Sm90TmaWarpSpecializedAdapterINS1G_15DefaultEpilogueISJ_SK_SK_NS1F_6thread17LinearCombinationISJ_Li1EffLNS1K_9ScaleType4KindE0ELNS_15FloatRoundStyleE2ESJ_EENS1_15EpilogueDefaultEEEEEvvEEEEvNT_6ParamsE,(.L_x_100 - _ZN7cutlass13device_kernelINS_4gemm6kernel13GemmUniversalIN4cute5tupleIJiiiiEEENS1_10collective13CollectiveMmaINS1_37MainloopSm90TmaGmmaWarpSpecializedFP8ILi16ENS5_IJNS4_1CILi1EEESB_SB_EEENS1_35KernelTmaWarpSpecializedCooperativeEEENS5_IJNSA_ILi384EEENSA_ILi48EEENSA_ILi32EEEEEENS_12float_e4m3_tENS5_IJlSB_lEEESJ_SK_NS4_8TiledMMAINS4_8MMA_AtomIJNS4_4SM904GMMA30MMA_64x16x32_F32E4M3E4M3_SS_TNILNSO_7ScaleInE1ELSQ_1EEEEEENS4_6LayoutINS5_IJNSA_ILi2EEESB_SB_EEENS5_IJSB_NSA_ILi0EEESW_EEEEENS5_IJNS4_10UnderscoreESZ_SZ_EEEEENS4_13SM90_TMA_LOADENS4_14ComposedLayoutINS4_7SwizzleILi1ELi4ELi3EEENS4_18smem_ptr_flag_bitsILi8EEENST_INS5_IJNSA_ILi8EEESH_EEENS5_IJSH_SB_EEEEEEEvNS4_8identityES12_S1C_vS1D_EENS_8epilogue10collective6detail29Sm90TmaWarpSpecializedAdapterINS1G_15DefaultEpilogueISJ_SK_SK_NS1F_6thread17LinearCombinationISJ_Li1EffLNS1K_9ScaleType4KindE0ELNS_15FloatRoundStyleE2ESJ_EENS1_15EpilogueDefaultEEEEEvvEEEEvNT_6ParamsE)
        .other          _ZN7cutlass13device_kernelINS_4gemm6kernel13GemmUniversalIN4cute5tupleIJiiiiEEENS1_10collective13CollectiveMmaINS1_37MainloopSm90TmaGmmaWarpSpecializedFP8ILi16ENS5_IJNS4_1CILi1EEESB_SB_EEENS1_35KernelTmaWarpSpecializedCooperativeEEENS5_IJNSA_ILi384EEENSA_ILi48EEENSA_ILi32EEEEEENS_12float_e4m3_tENS5_IJlSB_lEEESJ_SK_NS4_8TiledMMAINS4_8MMA_AtomIJNS4_4SM904GMMA30MMA_64x16x32_F32E4M3E4M3_SS_TNILNSO_7ScaleInE1ELSQ_1EEEEEENS4_6LayoutINS5_IJNSA_ILi2EEESB_SB_EEENS5_IJSB_NSA_ILi0EEESW_EEEEENS5_IJNS4_10UnderscoreESZ_SZ_EEEEENS4_13SM90_TMA_LOADENS4_14ComposedLayoutINS4_7SwizzleILi1ELi4ELi3EEENS4_18smem_ptr_flag_bitsILi8EEENST_INS5_IJNSA_ILi8EEESH_EEENS5_IJSH_SB_EEEEEEEvNS4_8identityES12_S1C_vS1D_EENS_8epilogue10collective6detail29Sm90TmaWarpSpecializedAdapterINS1G_15DefaultEpilogueISJ_SK_SK_NS1F_6thread17LinearCombinationISJ_Li1EffLNS1K_9ScaleType4KindE0ELNS_15FloatRoundStyleE2ESJ_EENS1_15EpilogueDefaultEEEEEvvEEEEvNT_6ParamsE,@"STO_CUDA_ENTRY STV_DEFAULT"
_ZN7cutlass13device_kernelINS_4gemm6kernel13GemmUniversalIN4cute5tupleIJiiiiEEENS1_10collective13CollectiveMmaINS1_37MainloopSm90TmaGmmaWarpSpecializedFP8ILi16ENS5_IJNS4_1CILi1EEESB_SB_EEENS1_35KernelTmaWarpSpecializedCooperativeEEENS5_IJNSA_ILi384EEENSA_ILi48EEENSA_ILi32EEEEEENS_12float_e4m3_tENS5_IJlSB_lEEESJ_SK_NS4_8TiledMMAINS4_8MMA_AtomIJNS4_4SM904GMMA30MMA_64x16x32_F32E4M3E4M3_SS_TNILNSO_7ScaleInE1ELSQ_1EEEEEENS4_6LayoutINS5_IJNSA_ILi2EEESB_SB_EEENS5_IJSB_NSA_ILi0EEESW_EEEEENS5_IJNS4_10UnderscoreESZ_SZ_EEEEENS4_13SM90_TMA_LOADENS4_14ComposedLayoutINS4_7SwizzleILi1ELi4ELi3EEENS4_18smem_ptr_flag_bitsILi8EEENST_INS5_IJNSA_ILi8EEESH_EEENS5_IJSH_SB_EEEEEEEvNS4_8identityES12_S1C_vS1D_EENS_8epilogue10collective6detail29Sm90TmaWarpSpecializedAdapterINS1G_15DefaultEpilogueISJ_SK_SK_NS1F_6thread17LinearCombinationISJ_Li1EffLNS1K_9ScaleType4KindE0ELNS_15FloatRoundStyleE2ESJ_EENS1_15EpilogueDefaultEEEEEvvEEEEvNT_6ParamsE:
[----:B------:R-:W-:Y:S01]  /*0000*/  LDC R1, c[0x0][0x28] ;  /* 0x00000a00ff017b82 */ /* 0x000fe20000000800 */
[----:B------:R-:W0:Y:S01]  /*0010*/  S2R R4, SR_TID.X ;  /* 0x0000000000047919 */ /* 0x000e220000002100 */
[----:B------:R-:W-:Y:S01]  /*0020*/  ELECT P0, URZ, PT ;  /* 0x00000000003f782f */ /* 0x000fe20003800000 */
[----:B------:R-:W-:Y:S01]  /*0030*/  BSSY B0, `(.L_x_0) ;  /* 0x000000f000007945 */ /* 0x000fe20003800000 */
[--C-:B0-----:R-:W-:Y:S02]  /*0040*/  SHF.R.U32.HI R2, RZ, 0x5, R4.reuse ;  /* 0x00000005ff027819 */ /* 0x101fe40000011604 */
[----:B------:R-:W-:-:S03]  /*0050*/  SHF.R.U32.HI R0, RZ, 0x7, R4 ;  /* 0x00000007ff007819 */ /* 0x000fc60000011604 */
[----:B------:R-:W0:Y:S04]  /*0060*/  SHFL.IDX PT, R6, R2, RZ, 0x1f ;  /* 0x00001fff02067589 */ /* 0x000e2800000e0000 */
[----:B------:R1:W2:Y:S01]  /*0070*/  SHFL.IDX PT, R5, R0, RZ, 0x1f ;  /* 0x00001fff00057589 */ /* 0x0002a200000e0000 */
[----:B0-----:R-:W-:-:S13]  /*0080*/  ISETP.NE.OR P0, PT, R6, RZ, !P0 ;  /* 0x000000ff0600720c */ /* 0x001fda0004705670 */
[----:B-12---:R-:W-:Y:S05]  /*0090*/  @P0 BRA `(.L_x_1) ;  /* 0x0000000000200947 */ /* 0x006fea0003800000 */
[----:B------:R-:W-:Y:S02]  /*00a0*/  ULDC.64 UR4, c[0x0][0x198] ;  /* 0x0000660000047ab9 */ /* 0x000fe40000000a00 */
[----:B------:R-:W-:Y:S02]  /*00b0*/  UIADD3 UR6, UP0, UR4, 0xf0, URZ ;  /* 0x000000f004067890 */ /* 0x000fe4000ff1e03f */
[----:B------:R-:W-:Y:S02]  /*00c0*/  UIADD3 UR4, UP1, UR4, 0x1f0, URZ ;  /* 0x000001f004047890 */ /* 0x000fe4000ff3e03f */
[----:B------:R-:W-:Y:S02]  /*00d0*/  UIADD3.X UR7, URZ, UR5, URZ, UP0, !UPT ;  /* 0x000000053f077290 */ /* 0x000fe400087fe43f */
[----:B------:R-:W-:-:S07]  /*00e0*/  UIADD3.X UR5, URZ, UR5, URZ, UP1, !UPT ;  /* 0x000000053f057290 */ /* 0x000fce0008ffe43f */
[----:B------:R0:W-:Y:S02]  /*00f0*/  UTMACCTL.PF [UR6] ;  /* 0x00000000060079b9 */ /* 0x0001e40008040000 */
[----:B------:R0:W-:Y:S02]  /*0100*/  UTMACCTL.PF [UR4] ;  /* 0x00000000040079b9 */ /* 0x0001e40008040000 */
[----:B0-----:R-:W-:Y:S01]  /*0110*/  NOP ;  /* 0x0000000000007918 */ /* 0x001fe20000000000 */
.L_x_1:
[----:B------:R-:W-:Y:S05]  /*0120*/  BSYNC B0 ;  /* 0x0000000000007941 */ /* 0x000fea0003800000 */
.L_x_0:
[----:B------:R-:W0:Y:S02]  /*0130*/  SHFL.IDX PT, R0, R2, RZ, 0x1f ;  /* 0x00001fff02007589 */ /* 0x000e2400000e0000 */
[----:B0-----:R-:W-:-:S13]  /*0140*/  ISETP.NE.AND P0, PT, R0, RZ, PT ;  /* 0x000000ff0000720c */ /* 0x001fda0003f05270 */
[----:B------:R-:W-:Y:S05]  /*0150*/  @P0 BRA `(.L_x_2) ;  /* 0x0000000000c40947 */ /* 0x000fea0003800000 */
[----:B------:R-:W-:Y:S01]  /*0160*/  ELECT P0, URZ, PT ;  /* 0x00000000003f782f */ /* 0x000fe20003800000 */
[----:B------:R-:W-:-:S12]  /*0170*/  BSSY B0, `(.L_x_2) ;  /* 0x000002f000007945 */ /* 0x000fd80003800000 */
[----:B------:R-:W-:Y:S05]  /*0180*/  @!P0 BRA `(.L_x_3) ;  /* 0x0000000000b48947 */ /* 0x000fea0003800000 */
[----:B------:R-:W0:Y:S01]  /*0190*/  S2UR UR8, SR_CgaCtaId ;  /* 0x00000000000879c3 */ /* 0x000e220000008800 */
[----:B------:R-:W-:Y:S01]  /*01a0*/  UMOV UR4, 0x400 ;  /* 0x0000040000047882 */ /* 0x000fe20000000000 */
[----:B------:R-:W-:Y:S01]  /*01b0*/  UMOV UR5, 0x1 ;  /* 0x0000000100057882 */ /* 0x000fe20000000000 */
[----:B------:R-:W-:Y:S02]  /*01c0*/  UMOV UR6, 0x100 ;  /* 0x0000010000067882 */ /* 0x000fe40000000000 */
[----:B------:R-:W-:-:S04]  /*01d0*/  UIADD3 UR6, -UR6, 0x100000, URZ ;  /* 0x0010000006067890 */ /* 0x000fc8000fffe13f */
[----:B------:R-:W-:Y:S02]  /*01e0*/  USHF.L.U32 UR7, UR6, 0xb, URZ ;  /* 0x0000000b06077899 */ /* 0x000fe4000800063f */
[----:B------:R-:W-:Y:S02]  /*01f0*/  USHF.L.U32 UR6, UR6, 0x1, URZ ;  /* 0x0000000106067899 */ /* 0x000fe4000800063f */
[----:B0-----:R-:W-:Y:S02]  /*0200*/  ULEA UR8, UR8, UR4, 0x18 ;  /* 0x0000000408087291 */ /* 0x001fe4000f8ec03f */
[----:B------:R-:W-:-:S04]  /*0210*/  UIADD3 UR4, -UR5, 0x100000, URZ ;  /* 0x0010000005047890 */ /* 0x000fc8000fffe13f */
[----:B------:R-:W-:Y:S02]  /*0220*/  USHF.L.U32 UR5, UR4, 0xb, URZ ;  /* 0x0000000b04057899 */ /* 0x000fe4000800063f */
[----:B------:R-:W-:Y:S01]  /*0230*/  USHF.L.U32 UR4, UR4, 0x1, URZ ;  /* 0x0000000104047899 */ /* 0x000fe2000800063f */
[----:B------:R-:W0:Y:S11]  /*0240*/  FENCE.VIEW.ASYNC.S ;  /* 0x00000000000073c6 */ /* 0x000e360000000000 */
[----:B0-----:R0:W1:Y:S01]  /*0250*/  SYNCS.EXCH.64 URZ, [UR8], UR4 ;  /* 0x00000004083f75b2 */ /* 0x0010620008000100 */
[----:B------:R0:W2:Y:S01]  /*0260*/  SYNCS.EXCH.64 URZ, [UR8+0x80], UR6 ;  /* 0x00008006083f75b2 */ /* 0x0000a20008000100 */
[----:B------:R0:W3:Y:S01]  /*0270*/  SYNCS.EXCH.64 URZ, [UR8+0x8], UR4 ;  /* 0x00000804083f75b2 */ /* 0x0000e20008000100 */
[----:B------:R0:W4:Y:S01]  /*0280*/  SYNCS.EXCH.64 URZ, [UR8+0x88], UR6 ;  /* 0x00008806083f75b2 */ /* 0x0001220008000100 */
[----:B------:R0:W0:Y:S01]  /*0290*/  SYNCS.EXCH.64 URZ, [UR8+0x10], UR4 ;  /* 0x00001004083f75b2 */ /* 0x0000220008000100 */
        /* <DEDUP_REMOVED lines=27> */
[----:B-1234-:R-:W-:Y:S01]  /*0450*/  NOP ;  /* 0x0000000000007918 */ /* 0x01efe20000000000 */
.L_x_3:
[----:B0-----:R-:W-:Y:S05]  /*0460*/  BSYNC B0 ;  /* 0x0000000000007941 */ /* 0x001fea0003800000 */
.L_x_2:
[----:B------:R-:W0:Y:S01]  /*0470*/  SHFL.IDX PT, R2, R2, RZ, 0x1f ;  /* 0x00001fff02027589 */ /* 0x000e2200000e0000 */
[----:B------:R-:W1:Y:S01]  /*0480*/  LDC R0, c[0x0][0x65c] ;  /* 0x00019700ff007b82 */ /* 0x000e620000000800 */
[----:B------:R-:W-:Y:S02]  /*0490*/  ELECT P0, URZ, PT ;  /* 0x00000000003f782f */ /* 0x000fe40003800000 */
[----:B------:R-:W-:Y:S01]  /*04a0*/  SHF.R.S32.HI R3, RZ, 0x1f, R6 ;  /* 0x0000001fff037819 */ /* 0x000fe20000011406 */
[----:B------:R-:W2:Y:S01]  /*04b0*/  S2R R9, SR_CTAID.Y ;  /* 0x0000000000097919 */ /* 0x000ea20000002600 */
[----:B------:R-:W-:Y:S01]  /*04c0*/  UMOV UR4, 0x20 ;  /* 0x0000002000047882 */ /* 0x000fe20000000000 */
[----:B------:R-:W-:Y:S01]  /*04d0*/  ISETP.NE.AND P2, PT, R5, RZ, PT ;  /* 0x000000ff0500720c */ /* 0x000fe20003f45270 */
[----:B------:R-:W-:Y:S01]  /*04e0*/  NOP ;  /* 0x0000000000007918 */ /* 0x000fe20000000000 */
[----:B------:R-:W3:Y:S01]  /*04f0*/  S2R R10, SR_CTAID.X ;  /* 0x00000000000a7919 */ /* 0x000ee20000002500 */
[----:B------:R-:W-:Y:S01]  /*0500*/  LEA.HI R3, R3, R6, RZ, 0x2 ;  /* 0x0000000603037211 */ /* 0x000fe200078f10ff */
[----:B------:R-:W-:Y:S01]  /*0510*/  IMAD.MOV.U32 R11, RZ, RZ, RZ ;  /* 0x000000ffff0b7224 */ /* 0x000fe200078e00ff */
[----:B------:R-:W-:Y:S01]  /*0520*/  NOP ;  /* 0x0000000000007918 */ /* 0x000fe20000000000 */
[----:B------:R-:W-:-:S02]  /*0530*/  LOP3.LUT R8, R8, 0xffbfffff, RZ, 0xc0, !PT ;  /* 0xffbfffff08087812 */ /* 0x000fc400078ec0ff */
[----:B------:R-:W-:-:S05]  /*0540*/  LOP3.LUT R3, R3, 0xfffffffc, RZ, 0xc0, !PT ;  /* 0xfffffffc03037812 */ /* 0x000fca00078ec0ff */
[----:B------:R-:W-:Y:S01]  /*0550*/  IMAD.IADD R6, R6, 0x1, -R3 ;  /* 0x0000000106067824 */ /* 0x000fe200078e0a03 */
[----:B0-----:R-:W-:Y:S02]  /*0560*/  ISETP.NE.OR P0, PT, R2, RZ, !P0 ;  /* 0x000000ff0200720c */ /* 0x001fe40004705670 */
[----:B-1----:R-:W-:-:S11]  /*0570*/  ISETP.NE.AND P3, PT, R0, 0x1, PT ;  /* 0x000000010000780c */ /* 0x002fd60003f65270 */
[----:B------:R-:W-:Y:S01]  /*0580*/  VOTEU.ALL UP0, P0 ;  /* 0x00000000003f7886 */ /* 0x000fe20000000000 */
[----:B------:R-:W-:Y:S01]  /*0590*/  VOTEU.ALL UP1, P0 ;  /* 0x00000000003f7886 */ /* 0x000fe20000020000 */
[----:B------:R-:W3:Y:S01]  /*05a0*/  @P3 LDC R7, c[0x0][0x10] ;  /* 0x00000400ff073b82 */ /* 0x000ee20000000800 */
[----:B--2---:R-:W-:Y:S01]  /*05b0*/  @P3 IMAD.MOV.U32 R2, RZ, RZ, R9 ;  /* 0x000000ffff023224 */ /* 0x004fe200078e0009 */
[----:B------:R-:W-:Y:S01]  /*05c0*/  @P3 LOP3.LUT R8, R8, 0x400000, RZ, 0xfc, !PT ;  /* 0x0040000008083812 */ /* 0x000fe200078efcff */
[----:B------:R-:W-:Y:S01]  /*05d0*/  @!UP0 UMOV UR6, 0x400 ;  /* 0x0000040000068882 */ /* 0x000fe20000000000 */
[----:B------:R-:W-:-:S04]  /*05e0*/  @!UP0 UIADD3 UR4, -UR4, 0x100000, URZ ;  /* 0x0010000004048890 */ /* 0x000fc8000fffe13f */
[----:B------:R-:W-:Y:S02]  /*05f0*/  @!UP0 USHF.L.U32 UR5, UR4, 0xb, URZ ;  /* 0x0000000b04058899 */ /* 0x000fe4000800063f */
[----:B------:R-:W-:Y:S01]  /*0600*/  @!UP0 USHF.L.U32 UR4, UR4, 0x1, URZ ;  /* 0x0000000104048899 */ /* 0x000fe2000800063f */
[----:B------:R-:W-:Y:S01]  /*0610*/  @P3 IMAD.MOV.U32 R3, RZ, RZ, RZ ;  /* 0x000000ffff033224 */ /* 0x000fe200078e00ff */
[----:B------:R-:W0:Y:S08]  /*0620*/  @!UP0 S2UR UR7, SR_CgaCtaId ;  /* 0x00000000000789c3 */ /* 0x000e300000008800 */
[----:B------:R-:W1:Y:S01]  /*0630*/  @!P3 LDC R12, c[0x0][0xc] ;  /* 0x00000300ff0cbb82 */ /* 0x000e620000000800 */
[----:B---3--:R-:W-:-:S04]  /*0640*/  @P3 IMAD.WIDE.U32 R2, R10, R7, R2 ;  /* 0x000000070a023225 */ /* 0x008fc800078e0002 */
[----:B------:R-:W-:Y:S01]  /*0650*/  VIADD R7, R5, 0xffffffff ;  /* 0xffffffff05077836 */ /* 0x000fe20000000000 */
[----:B0-----:R-:W-:-:S04]  /*0660*/  @!UP0 ULEA UR6, UR7, UR6, 0x18 ;  /* 0x0000000607068291 */ /* 0x001fc8000f8ec03f */
[----:B------:R-:W-:Y:S01]  /*0670*/  ISETP.GE.U32.AND P1, PT, R7, 0x2, PT ;  /* 0x000000020700780c */ /* 0x000fe20003f26070 */
[----:B------:R-:W-:Y:S01]  /*0680*/  VOTEU.ALL UP0, P0 ;  /* 0x00000000003f7886 */ /* 0x000fe20000000000 */
[----:B------:R-:W-:-:S04]  /*0690*/  ISETP.NE.AND P0, PT, R6, 0x3, PT ;  /* 0x000000030600780c */ /* 0x000fc80003f05270 */
[----:B------:R-:W-:Y:S01]  /*06a0*/  ISETP.EQ.OR P0, PT, R6, RZ, !P0 ;  /* 0x000000ff0600720c */ /* 0x000fe20004702670 */
[----:B-1----:R-:W-:-:S03]  /*06b0*/  @!P3 IMAD.WIDE.U32 R12, R12, R9, R10 ;  /* 0x000000090c0cb225 */ /* 0x002fc600078e000a */
[----:B------:R-:W-:Y:S01]  /*06c0*/  ISETP.EQ.AND P0, PT, R5, RZ, P0 ;  /* 0x000000ff0500720c */ /* 0x000fe20000702270 */
[----:B------:R-:W-:Y:S01]  /*06d0*/  @P3 IMAD.MOV.U32 R5, RZ, RZ, RZ ;  /* 0x000000ffff053224 */ /* 0x000fe200078e00ff */
[----:B------:R-:W0:Y:S02]  /*06e0*/  FENCE.VIEW.ASYNC.S ;  /* 0x00000000000073c6 */ /* 0x000e240000000000 */
[----:B0-----:R0:W1:Y:S01]  /*06f0*/  @!UP0 SYNCS.EXCH.64 URZ, [UR6+0x110], UR4 ;  /* 0x00011004063f85b2 */ /* 0x0010620008000100 */
[----:B------:R-:W-:Y:S02]  /*0700*/  @!P3 IMAD.MOV.U32 R2, RZ, RZ, R12 ;  /* 0x000000ffff02b224 */ /* 0x000fe400078e000c */
[----:B------:R-:W-:Y:S01]  /*0710*/  @P3 IMAD.IADD R3, R3, 0x1, R5 ;  /* 0x0000000103033824 */ /* 0x000fe200078e0205 */
[----:B------:R-:W-:Y:S01]  /*0720*/  SEL R5, RZ, 0x1, !P0 ;  /* 0x00000001ff057807 */ /* 0x000fe20004000000 */
[----:B------:R-:W-:-:S03]  /*0730*/  @!P3 IMAD.MOV.U32 R3, RZ, RZ, R13 ;  /* 0x000000ffff03b224 */ /* 0x000fc600078e000d */
[----:B------:R-:W-:Y:S01]  /*0740*/  SEL R5, R5, 0x2, P1 ;  /* 0x0000000205057807 */ /* 0x000fe20000800000 */
[----:B------:R0:W1:Y:S01]  /*0750*/  @!UP1 SYNCS.EXCH.64 URZ, [UR6+0x118], UR4 ;  /* 0x00011804063f95b2 */ /* 0x0000620008000100 */
[----:B------:R-:W-:Y:S01]  /*0760*/  NOP ;  /* 0x0000000000007918 */ /* 0x000fe20000000000 */
[----:B-1----:R-:W-:Y:S06]  /*0770*/  BAR.SYNC.DEFER_BLOCKING 0x0 ;  /* 0x0000000000007b1d */ /* 0x002fec0000010000 */
[----:B------:R-:W-:Y:S05]  /*0780*/  @!P2 BRA `(.L_x_4) ;  /* 0x000000ac0070a947 */ /* 0x000fea0003800000 */
[----:B------:R-:W-:-:S13]  /*0790*/  ISETP.GT.U32.AND P0, PT, R7, 0x1, PT ;  /* 0x000000010700780c */ /* 0x000fda0003f04070 */
[----:B0-----:R-:W-:Y:S05]  /*07a0*/  @P0 EXIT ;  /* 0x000000000000094d */ /* 0x001fea0003800000 */
[----:B------:R-:W-:Y:S01]  /*07b0*/  ULDC.64 UR4, c[0x0][0x650] ;  /* 0x0001940000047ab9 */ /* 0x000fe20000000a00 */
[----:B------:R-:W-:Y:S01]  /*07c0*/  PRMT R12, RZ, 0x7610, R12 ;  /* 0x00007610ff0c7816 */ /* 0x000fe2000000000c */
[----:B------:R-:W-:Y:S01]  /*07d0*/  IMAD.MOV.U32 R7, RZ, RZ, -0x1 ;  /* 0xffffffffff077424 */ /* 0x000fe200078e00ff */
[----:B------:R-:W-:Y:S01]  /*07e0*/  ISETP.GE.U32.AND P0, PT, R2, UR4, PT ;  /* 0x0000000402007c0c */ /* 0x000fe2000bf06070 */
[----:B------:R-:W-:Y:S02]  /*07f0*/  IMAD.MOV.U32 R164, RZ, RZ, -0x1 ;  /* 0xffffffffffa47424 */ /* 0x000fe400078e00ff */
[----:B------:R-:W-:Y:S01]  /*0800*/  IMAD.MOV.U32 R6, RZ, RZ, -0x1 ;  /* 0xffffffffff067424 */ /* 0x000fe200078e00ff */
[----:B------:R-:W-:-:S13]  /*0810*/  ISETP.GE.U32.AND.EX P0, PT, R3, UR5, PT, P0 ;  /* 0x0000000503007c0c */ /* 0x000fda000bf06100 */
[----:B------:R-:W-:Y:S05]  /*0820*/  @P0 BRA `(.L_x_5) ;  /* 0x00000004005c0947 */ /* 0x000fea0003800000 */
[----:B------:R-:W0:Y:S01]  /*0830*/  LDC.64 R18, c[0x0][0x628] ;  /* 0x00018a00ff127b82 */ /* 0x000e220000000a00 */
[----:B------:R-:W-:Y:S02]  /*0840*/  IMAD.MOV.U32 R6, RZ, RZ, R2 ;  /* 0x000000ffff067224 */ /* 0x000fe400078e0002 */
[----:B------:R-:W-:-:S05]  /*0850*/  IMAD.MOV.U32 R7, RZ, RZ, R3 ;  /* 0x000000ffff077224 */ /* 0x000fca00078e0003 */
[----:B------:R-:W1:Y:S08]  /*0860*/  LDC R16, c[0x0][0x630] ;  /* 0x00018c00ff107b82 */ /* 0x000e700000000800 */
[----:B------:R-:W2:Y:S01]  /*0870*/  LDC.64 R20, c[0x0][0x620] ;  /* 0x00018800ff147b82 */ /* 0x000ea20000000a00 */
[----:B0-----:R-:W-:-:S04]  /*0880*/  ISETP.NE.U32.AND P0, PT, R18, RZ, PT ;  /* 0x000000ff1200720c */ /* 0x001fc80003f05070 */
[----:B------:R-:W-:-:S13]  /*0890*/  ISETP.NE.AND.EX P0, PT, R19, RZ, PT, P0 ;  /* 0x000000ff1300720c */ /* 0x000fda0003f05300 */
[----:B-12---:R-:W-:Y:S05]  /*08a0*/  @!P0 BRA `(.L_x_6) ;  /* 0x0000000000288947 */ /* 0x006fea0003800000 */
[----:B------:R-:W0:Y:S02]  /*08b0*/  LDC R15, c[0x0][0x634] ;  /* 0x00018d00ff0f7b82 */ /* 0x000e240000000800 */
[----:B0-----:R-:W-:-:S05]  /*08c0*/  IADD3 R15, P0, R2, R15, RZ ;  /* 0x0000000f020f7210 */ /* 0x001fca0007f1e0ff */
[----:B------:R-:W-:-:S04]  /*08d0*/  IMAD.X R17, RZ, RZ, R3, P0 ;  /* 0x000000ffff117224 */ /* 0x000fc800000e0603 */
[----:B------:R-:W-:-:S04]  /*08e0*/  IMAD.WIDE.U32 R6, R17, R18, RZ ;  /* 0x0000001211067225 */ /* 0x000fc800078e00ff */
[----:B------:R-:W-:-:S04]  /*08f0*/  IMAD.WIDE.U32 R12, P0, R15, R19, R6 ;  /* 0x000000130f0c7225 */ /* 0x000fc80007800006 */
[----:B------:R-:W-:-:S04]  /*0900*/  IMAD.WIDE.U32 R6, R15, R18, RZ ;  /* 0x000000120f067225 */ /* 0x000fc800078e00ff */
[----:B------:R-:W-:Y:S01]  /*0910*/  IMAD.X R15, RZ, RZ, RZ, P0 ;  /* 0x000000ffff0f7224 */ /* 0x000fe200000e06ff */
[----:B------:R-:W-:Y:S01]  /*0920*/  IADD3 RZ, P0, R7, R12, RZ ;  /* 0x0000000c07ff7210 */ /* 0x000fe20007f1e0ff */
[----:B------:R-:W-:-:S04]  /*0930*/  IMAD.MOV.U32 R14, RZ, RZ, R13 ;  /* 0x000000ffff0e7224 */ /* 0x000fc800078e000d */
[----:B------:R-:W-:-:S08]  /*0940*/  IMAD.WIDE.U32.X R6, R17, R19, R14, P0 ;  /* 0x0000001311067225 */ /* 0x000fd000000e040e */
.L_x_6:
[--C-:B------:R-:W-:Y:S01]  /*0950*/  SHF.R.U64 R27, R6, R16, R7.reuse ;  /* 0x00000010061b7219 */ /* 0x100fe20000001207 */
[----:B------:R-:W0:Y:S01]  /*0960*/  LDC.64 R22, c[0x0][0x640] ;  /* 0x00019000ff167b82 */ /* 0x000e220000000a00 */
[----:B------:R-:W-:Y:S01]  /*0970*/  I2FP.F32.U32 R6, R10 ;  /* 0x0000000a00067245 */ /* 0x000fe20000201000 */
[----:B------:R-:W-:Y:S01]  /*0980*/  ULDC UR4, c[0x0][0x150] ;  /* 0x0000540000047ab9 */ /* 0x000fe20000000800 */
[----:B------:R-:W-:Y:S02]  /*0990*/  SHF.R.U32.HI R7, RZ, R16, R7 ;  /* 0x00000010ff077219 */ /* 0x000fe40000011607 */
[----:B------:R-:W-:Y:S01]  /*09a0*/  IADD3 R15, P0, RZ, -R27, RZ ;  /* 0x8000001bff0f7210 */ /* 0x000fe20007f1e0ff */
[----:B------:R-:W-:Y:S01]  /*09b0*/  FMUL R11, R6, UR4 ;  /* 0x00000004060b7c20 */ /* 0x000fe20008400000 */
[----:B------:R-:W-:Y:S01]  /*09c0*/  ULDC UR4, c[0x0][0x154] ;  /* 0x0000550000047ab9 */ /* 0x000fe20000000800 */
[----:B------:R-:W1:Y:S02]  /*09d0*/  LDC R14, c[0x0][0x618] ;  /* 0x00018600ff0e7b82 */ /* 0x000e640000000800 */
[----:B------:R-:W-:-:S02]  /*09e0*/  IMAD.X R17, RZ, RZ, ~R7, P0 ;  /* 0x000000ffff117224 */ /* 0x000fc400000e0e07 */
[----:B------:R-:W2:Y:S01]  /*09f0*/  F2I.U32.TRUNC.NTZ R11, R11 ;  /* 0x0000000b000b7305 */ /* 0x000ea2000020f000 */
[----:B------:R-:W-:-:S03]  /*0a00*/  IMAD.WIDE.U32 R6, R15, R20, R2 ;  /* 0x000000140f067225 */ /* 0x000fc600078e0002 */
[----:B------:R-:W3:Y:S01]  /*0a10*/  LDC R13, c[0x0][0x144] ;  /* 0x00005100ff0d7b82 */ /* 0x000ee20000000800 */
[----:B------:R-:W-:-:S04]  /*0a20*/  IMAD R12, R17, R20, RZ ;  /* 0x00000014110c7224 */ /* 0x000fc800078e02ff */
[----:B------:R-:W-:-:S03]  /*0a30*/  IMAD R15, R15, R21, R12 ;  /* 0x000000150f0f7224 */ /* 0x000fc600078e020c */
[----:B------:R-:W4:Y:S01]  /*0a40*/  LDC R16, c[0x0][0x608] ;  /* 0x00018200ff107b82 */ /* 0x000f220000000800 */
[----:B------:R-:W-:Y:S01]  /*0a50*/  IMAD.IADD R7, R7, 0x1, R15 ;  /* 0x0000000107077824 */ /* 0x000fe200078e020f */
[----:B0-----:R-:W-:Y:S01]  /*0a60*/  ISETP.NE.U32.AND P0, PT, R22, RZ, PT ;  /* 0x000000ff1600720c */ /* 0x001fe20003f05070 */
[----:B--2---:R-:W-:-:S03]  /*0a70*/  IMAD.MOV R12, RZ, RZ, -R11 ;  /* 0x000000ffff0c7224 */ /* 0x004fc600078e0a0b */
[----:B------:R-:W-:Y:S02]  /*0a80*/  ISETP.NE.AND.EX P0, PT, R23, RZ, PT, P0 ;  /* 0x000000ff1700720c */ /* 0x000fe40003f05300 */
[----:B------:R-:W0:Y:S01]  /*0a90*/  LDC R19, c[0x0][0x658] ;  /* 0x00019600ff137b82 */ /* 0x000e220000000800 */
[-CC-:B-1----:R-:W-:Y:S02]  /*0aa0*/  SHF.R.U64 R20, R6, R14.reuse, R7.reuse ;  /* 0x0000000e06147219 */ /* 0x182fe40000001207 */
[----:B------:R-:W-:Y:S02]  /*0ab0*/  I2FP.F32.U32 R6, R9 ;  /* 0x0000000900067245 */ /* 0x000fe40000201000 */
[----:B------:R-:W-:-:S03]  /*0ac0*/  SHF.R.U32.HI R11, RZ, R14, R7 ;  /* 0x0000000eff0b7219 */ /* 0x000fc60000011607 */
[----:B------:R-:W1:Y:S01]  /*0ad0*/  LDC R18, c[0x0][0x148] ;  /* 0x00005200ff127b82 */ /* 0x000e620000000800 */
[----:B---3--:R-:W-:Y:S02]  /*0ae0*/  IMAD R14, R13, R12, R10 ;  /* 0x0000000c0d0e7224 */ /* 0x008fe400078e020a */
[----:B------:R-:W-:Y:S01]  /*0af0*/  FMUL R7, R6, UR4 ;  /* 0x0000000406077c20 */ /* 0x000fe20008400000 */
[----:B------:R-:W-:Y:S02]  /*0b00*/  IMAD.MOV.U32 R6, RZ, RZ, -0x1 ;  /* 0xffffffffff067424 */ /* 0x000fe400078e00ff */
[----:B------:R-:W-:Y:S01]  /*0b10*/  IMAD.MOV.U32 R12, RZ, RZ, 0x1 ;  /* 0x00000001ff0c7424 */ /* 0x000fe200078e00ff */
[----:B------:R2:W3:Y:S01]  /*0b20*/  F2I.U32.TRUNC.NTZ R17, R7 ;  /* 0x0000000700117305 */ /* 0x0004e2000020f000 */
[----:B------:R-:W1:Y:S01]  /*0b30*/  LDC R21, c[0x0][0x600] ;  /* 0x00018000ff157b82 */ /* 0x000e620000000800 */
[-CC-:B----4-:R-:W-:Y:S02]  /*0b40*/  SHF.R.U64 R29, R20, R16.reuse, R11.reuse ;  /* 0x00000010141d7219 */ /* 0x190fe4000000120b */
[----:B------:R-:W-:-:S05]  /*0b50*/  SHF.R.U32.HI R10, RZ, R16, R11 ;  /* 0x00000010ff0a7219 */ /* 0x000fca000001160b */
[----:B------:R-:W4:Y:S01]  /*0b60*/  LDC R24, c[0x0][0x648] ;  /* 0x00019200ff187b82 */ /* 0x000f220000000800 */
[-CC-:B0-----:R-:W-:Y:S02]  /*0b70*/  SHF.R.U64 R28, R29, R19.reuse, R10.reuse ;  /* 0x000000131d1c7219 */ /* 0x181fe4000000120a */
[-C--:B------:R-:W-:Y:S02]  /*0b80*/  SHF.L.U32 R6, R6, R19.reuse, RZ ;  /* 0x0000001306067219 */ /* 0x080fe400000006ff */
[-C--:B------:R-:W-:Y:S02]  /*0b90*/  SHF.R.U32.HI R10, RZ, R19.reuse, R10 ;  /* 0x00000013ff0a7219 */ /* 0x080fe4000001160a */
[----:B------:R-:W-:Y:S01]  /*0ba0*/  LOP3.LUT R16, RZ, R6, RZ, 0x33, !PT ;  /* 0x00000006ff107212 */ /* 0x000fe200078e33ff */
[----:B------:R-:W0:Y:S01]  /*0bb0*/  LDC R25, c[0x0][0x638] ;  /* 0x00018e00ff197b82 */ /* 0x000e220000000800 */
[----:B------:R-:W-:Y:S01]  /*0bc0*/  SHF.L.U32 R15, R12, R19, RZ ;  /* 0x000000130c0f7219 */ /* 0x000fe200000006ff */
[----:B------:R-:W-:-:S02]  /*0bd0*/  IMAD.MOV.U32 R6, RZ, RZ, R28 ;  /* 0x000000ffff067224 */ /* 0x000fc400078e001c */
[----:B--2---:R-:W-:-:S04]  /*0be0*/  IMAD.MOV.U32 R7, RZ, RZ, R10 ;  /* 0x000000ffff077224 */ /* 0x004fc800078e000a */
[----:B------:R-:W2:Y:S01]  /*0bf0*/  LDC R26, c[0x0][0x610] ;  /* 0x00018400ff1a7b82 */ /* 0x000ea20000000800 */
[----:B---3--:R-:W-:Y:S05]  /*0c00*/  @!P0 BRA `(.L_x_7) ;  /* 0x0000000000288947 */ /* 0x008fea0003800000 */
[----:B------:R-:W3:Y:S02]  /*0c10*/  LDC R13, c[0x0][0x64c] ;  /* 0x00019300ff0d7b82 */ /* 0x000ee40000000800 */
[----:B---3--:R-:W-:-:S05]  /*0c20*/  IADD3 R13, P0, R28, R13, RZ ;  /* 0x0000000d1c0d7210 */ /* 0x008fca0007f1e0ff */
        /* <DEDUP_REMOVED lines=8> */
.L_x_7:
[----:B----4-:R-:W-:Y:S01]  /*0cb0*/  SHF.R.U64 R6, R6, R24, R7 ;  /* 0x0000001806067219 */ /* 0x010fe20000001207 */
[----:B-1----:R-:W-:Y:S01]  /*0cc0*/  VIADD R7, R21, 0xffffffff ;  /* 0xffffffff15077836 */ /* 0x002fe20000000000 */
[----:B------:R-:W-:Y:S01]  /*0cd0*/  LOP3.LUT R16, R29, R16, RZ, 0xc0, !PT ;  /* 0x000000101d107212 */ /* 0x000fe200078ec0ff */
[----:B------:R-:W-:Y:S02]  /*0ce0*/  IMAD.MOV R17, RZ, RZ, -R17 ;  /* 0x000000ffff117224 */ /* 0x000fe400078e0a11 */
[----:B------:R-:W-:Y:S01]  /*0cf0*/  IMAD.MOV R10, RZ, RZ, -R6 ;  /* 0x000000ffff0a7224 */ /* 0x000fe200078e0a06 */
[----:B------:R-:W-:Y:S01]  /*0d00*/  LOP3.LUT R7, R20, R7, RZ, 0xc0, !PT ;  /* 0x0000000714077212 */ /* 0x000fe200078ec0ff */
[----:B------:R-:W-:Y:S02]  /*0d10*/  IMAD R15, R15, R6, R16 ;  /* 0x000000060f0f7224 */ /* 0x000fe400078e0210 */
[----:B------:R-:W-:Y:S02]  /*0d20*/  @P3 IMAD R14, R18, R17, R9 ;  /* 0x00000011120e3224 */ /* 0x000fe400078e0209 */
[----:B0-----:R-:W-:-:S02]  /*0d30*/  IMAD R6, R10, R25, R28 ;  /* 0x000000190a067224 */ /* 0x001fc400078e021c */
[----:B--2---:R-:W-:Y:S02]  /*0d40*/  IMAD R14, R15, R26, R14 ;  /* 0x0000001a0f0e7224 */ /* 0x004fe400078e020e */
[----:B------:R-:W-:Y:S02]  /*0d50*/  IMAD R7, R6, R21, R7 ;  /* 0x0000001506077224 */ /* 0x000fe400078e0207 */
[----:B------:R-:W-:Y:S02]  /*0d60*/  IMAD.MOV.U32 R12, RZ, RZ, 0x1 ;  /* 0x00000001ff0c7424 */ /* 0x000fe400078e00ff */
[----:B------:R-:W-:Y:S01]  /*0d70*/  IMAD.MOV.U32 R6, RZ, RZ, R27 ;  /* 0x000000ffff067224 */ /* 0x000fe200078e001b */
[----:B------:R-:W-:Y:S02]  /*0d80*/  SEL R164, R7, R14, !P3 ;  /* 0x0000000e07a47207 */ /* 0x000fe40005800000 */
[----:B------:R-:W-:-:S07]  /*0d90*/  SEL R7, R14, R7, !P3 ;  /* 0x000000070e077207 */ /* 0x000fce0005800000 */
.L_x_5:
[----:B------:R-:W-:-:S08]  /*0da0*/  NOP ;  /* 0x0000000000007918 */ /* 0x000fd00000000000 */
[----:B------:R-:W0:Y:S02]  /*0db0*/  USETMAXREG.TRY_ALLOC.CTAPOOL UP0, 0xe8 ;  /* 0x000000e8000079c8 */ /* 0x000e240008000600 */
[----:B0-----:R-:W-:-:S13]  /*0dc0*/  PLOP3.LUT P0, PT, PT, PT, UP0, 0x80, 0x0 ;  /* 0x000000000000781c */ /* 0x001fda0003f0f008 */
[----:B------:R-:W-:Y:S05]  /*0dd0*/  @!P0 BRA `(.L_x_5) ;  /* 0xfffffffc00f08947 */ /* 0x000fea000383ffff */
[----:B------:R-:W-:Y:S01]  /*0de0*/  ULDC.64 UR4, c[0x0][0x598] ;  /* 0x0001660000047ab9 */ /* 0x000fe20000000a00 */
[----:B------:R-:W-:Y:S01]  /*0df0*/  ULDC.64 UR26, c[0x0][0x208] ;  /* 0x00008200001a7ab9 */ /* 0x000fe20000000a00 */
[----:B------:R-:W-:-:S04]  /*0e00*/  ISETP.NE.U32.AND P0, PT, RZ, UR4, PT ;  /* 0x00000004ff007c0c */ /* 0x000fc8000bf05070 */
[----:B------:R-:W-:-:S13]  /*0e10*/  ISETP.NE.AND.EX P0, PT, RZ, UR5, PT, P0 ;  /* 0x00000005ff007c0c */ /* 0x000fda000bf05300 */
[----:B------:R-:W-:Y:S05]  /*0e20*/  @!P0 BRA `(.L_x_8) ;  /* 0x00000000001c8947 */ /* 0x000fea0003800000 */
[----:B------:R-:W0:Y:S02]  /*0e30*/  LDC.64 R10, c[0x0][0x598] ;  /* 0x00016600ff0a7b82 */ /* 0x000e240000000a00 */
[----:B0-----:R-:W2:Y:S02]  /*0e40*/  LDG.E.64 R10, desc[UR26][R10.64] ;  /* 0x0000001a0a0a7981 */ /* 0x001ea4000c1e1b00 */
[----:B--2---:R-:W-:-:S04]  /*0e50*/  ISETP.NE.U32.AND P0, PT, R10, RZ, PT ;  /* 0x000000ff0a00720c */ /* 0x004fc80003f05070 */
[----:B------:R-:W-:-:S13]  /*0e60*/  ISETP.NE.AND.EX P0, PT, R11, RZ, PT, P0 ;  /* 0x000000ff0b00720c */ /* 0x000fda0003f05300 */
[----:B------:R-:W-:Y:S05]  /*0e70*/  @!P0 BRA `(.L_x_8) ;  /* 0x0000000000088947 */ /* 0x000fea0003800000 */
[----:B------:R0:W5:Y:S01]  /*0e80*/  LD.E R9, desc[UR26][R10.64] ;  /* 0x0000001a0a097980 */ /* 0x000162000c101900 */
[----:B------:R-:W-:Y:S05]  /*0e90*/  BRA `(.L_x_9) ;  /* 0x0000000000207947 */ /* 0x000fea0003800000 */
.L_x_8:
[----:B------:R-:W-:Y:S02]  /*0ea0*/  ULDC.64 UR4, c[0x0][0x588] ;  /* 0x0001620000047ab9 */ /* 0x000fe40000000a00 */
[----:B------:R-:W-:-:S04]  /*0eb0*/  ISETP.NE.U32.AND P0, PT, RZ, UR4, PT ;  /* 0x00000004ff007c0c */ /* 0x000fc8000bf05070 */
[----:B------:R-:W-:-:S13]  /*0ec0*/  ISETP.NE.AND.EX P0, PT, RZ, UR5, PT, P0 ;  /* 0x00000005ff007c0c */ /* 0x000fda000bf05300 */
[----:B------:R-:W-:Y:S05]  /*0ed0*/  @!P0 BRA `(.L_x_10) ;  /* 0x00000000000c8947 */ /* 0x000fea0003800000 */
[----:B------:R-:W0:Y:S02]  /*0ee0*/  LDC.64 R10, c[0x0][0x588] ;  /* 0x00016200ff0a7b82 */ /* 0x000e240000000a00 */
[----:B0-----:R1:W5:Y:S01]  /*0ef0*/  LDG.E R9, desc[UR26][R10.64] ;  /* 0x0000001a0a097981 */ /* 0x001362000c1e1900 */
[----:B------:R-:W-:Y:S05]  /*0f00*/  BRA `(.L_x_9) ;  /* 0x0000000000047947 */ /* 0x000fea0003800000 */
.L_x_10:
[----:B------:R-:W2:Y:S02]  /*0f10*/  LDC R9, c[0x0][0x580] ;  /* 0x00016000ff097b82 */ /* 0x000ea40000000800 */
.L_x_9:
[----:B------:R-:W-:Y:S02]  /*0f20*/  ULDC.64 UR4, c[0x0][0x5a0] ;  /* 0x0001680000047ab9 */ /* 0x000fe40000000a00 */
[----:B------:R-:W-:-:S04]  /*0f30*/  ISETP.NE.U32.AND P0, PT, RZ, UR4, PT ;  /* 0x00000004ff007c0c */ /* 0x000fc8000bf05070 */
[----:B------:R-:W-:-:S13]  /*0f40*/  ISETP.NE.AND.EX P0, PT, RZ, UR5, PT, P0 ;  /* 0x00000005ff007c0c */ /* 0x000fda000bf05300 */
[----:B------:R-:W-:Y:S05]  /*0f50*/  @!P0 BRA `(.L_x_11) ;  /* 0x00000000001c8947 */ /* 0x000fea0003800000 */
[----:B01----:R-:W0:Y:S02]  /*0f60*/  LDC.64 R10, c[0x0][0x5a0] ;  /* 0x00016800ff0a7b82 */ /* 0x003e240000000a00 */
[----:B0-----:R-:W3:Y:S02]  /*0f70*/  LDG.E.64 R10, desc[UR26][R10.64] ;  /* 0x0000001a0a0a7981 */ /* 0x001ee4000c1e1b00 */
[----:B---3--:R-:W-:-:S04]  /*0f80*/  ISETP.NE.U32.AND P0, PT, R10, RZ, PT ;  /* 0x000000ff0a00720c */ /* 0x008fc80003f05070 */
[----:B------:R-:W-:-:S13]  /*0f90*/  ISETP.NE.AND.EX P0, PT, R11, RZ, PT, P0 ;  /* 0x000000ff0b00720c */ /* 0x000fda0003f05300 */
[----:B------:R-:W-:Y:S05]  /*0fa0*/  @!P0 BRA `(.L_x_11) ;  /* 0x0000000000088947 */ /* 0x000fea0003800000 */
[----:B------:R0:W5:Y:S01]  /*0fb0*/  LD.E R10, desc[UR26][R10.64] ;  /* 0x0000001a0a0a7980 */ /* 0x000162000c101900 */
[----:B------:R-:W-:Y:S05]  /*0fc0*/  BRA `(.L_x_12) ;  /* 0x0000000000207947 */ /* 0x000fea0003800000 */
.L_x_11:
[----:B------:R-:W-:Y:S02]  /*0fd0*/  ULDC.64 UR4, c[0x0][0x590] ;  /* 0x0001640000047ab9 */ /* 0x000fe40000000a00 */
[----:B------:R-:W-:-:S04]  /*0fe0*/  ISETP.NE.U32.AND P0, PT, RZ, UR4, PT ;  /* 0x00000004ff007c0c */ /* 0x000fc8000bf05070 */
[----:B------:R-:W-:-:S13]  /*0ff0*/  ISETP.NE.AND.EX P0, PT, RZ, UR5, PT, P0 ;  /* 0x00000005ff007c0c */ /* 0x000fda000bf05300 */
[----:B------:R-:W-:Y:S05]  /*1000*/  @!P0 BRA `(.L_x_13) ;  /* 0x00000000000c8947 */ /* 0x000fea0003800000 */
[----:B01----:R-:W0:Y:S02]  /*1010*/  LDC.64 R10, c[0x0][0x590] ;  /* 0x00016400ff0a7b82 */ /* 0x003e240000000a00 */
[----:B0-----:R1:W5:Y:S01]  /*1020*/  LDG.E R10, desc[UR26][R10.64] ;  /* 0x0000001a0a0a7981 */ /* 0x001362000c1e1900 */
[----:B------:R-:W-:Y:S05]  /*1030*/  BRA `(.L_x_12) ;  /* 0x0000000000047947 */ /* 0x000fea0003800000 */
.L_x_13:
[----:B01----:R-:W3:Y:S02]  /*1040*/  LDC R10, c[0x0][0x584] ;  /* 0x00016100ff0a7b82 */ /* 0x003ee40000000800 */
.L_x_12:
[----:B------:R-:W-:-:S13]  /*1050*/  LOP3.LUT P0, RZ, R12, 0xff, RZ, 0xc0, !PT ;  /* 0x000000ff0cff7812 */ /* 0x000fda000780c0ff */
[----:B------:R-:W-:Y:S05]  /*1060*/  @!P0 EXIT ;  /* 0x000000000000894d */ /* 0x000fea0003800000 */
[----:B------:R-:W4:Y:S01]  /*1070*/  LDC.64 R16, c[0x0][0x5c8] ;  /* 0x00017200ff107b82 */ /* 0x000f220000000a00 */
[----:B------:R-:W-:Y:S02]  /*1080*/  ULDC UR4, c[0x0][0x28c] ;  /* 0x0000a30000047ab9 */ /* 0x000fe40000000800 */
[----:B------:R-:W-:-:S04]  /*1090*/  UIADD3 UR4, UR4, 0x1f, URZ ;  /* 0x0000001f04047890 */ /* 0x000fc8000fffe03f */
[----:B------:R-:W-:-:S04]  /*10a0*/  USHF.R.S32.HI UR5, URZ, 0x1f, UR4 ;  /* 0x0000001f3f057899 */ /* 0x000fc80008011404 */
[----:B------:R-:W-:-:S03]  /*10b0*/  ULEA.HI UR5, UR5, UR4, URZ, 0x5 ;  /* 0x0000000405057291 */ /* 0x000fc6000f8f283f */
[----:B------:R-:W-:Y:S01]  /*10c0*/  UMOV UR4, URZ ;  /* 0x0000003f00047c82 */ /* 0x000fe20008000000 */
[----:B------:R-:W-:-:S03]  /*10d0*/  USHF.R.S32.HI UR9, URZ, 0x5, UR5 ;  /* 0x000000053f097899 */ /* 0x000fc60008011405 */
[----:B------:R-:W-:Y:S01]  /*10e0*/  UMOV UR5, URZ ;  /* 0x0000003f00057c82 */ /* 0x000fe20008000000 */
[C-C-:B----4-:R-:W-:Y:S01]  /*10f0*/  SHF.L.U64.HI R12, R16.reuse, 0x7, R17.reuse ;  /* 0x00000007100c7819 */ /* 0x150fe20000010211 */
[C---:B------:R-:W-:Y:S01]  /*1100*/  IMAD.SHL.U32 R13, R16.reuse, 0x80, RZ ;  /* 0x00000080100d7824 */ /* 0x040fe200078e00ff */
[C-C-:B01----:R-:W-:Y:S01]  /*1110*/  SHF.L.U64.HI R11, R16.reuse, 0x3, R17.reuse ;  /* 0x00000003100b7819 */ /* 0x143fe20000010211 */
[C---:B------:R-:W-:Y:S01]  /*1120*/  IMAD.SHL.U32 R15, R16.reuse, 0x8, RZ ;  /* 0x00000008100f7824 */ /* 0x040fe200078e00ff */
[C---:B------:R-:W-:Y:S01]  /*1130*/  SHF.L.U64.HI R14, R16.reuse, 0x8, R17 ;  /* 0x00000008100e7819 */ /* 0x040fe20000010211 */
[----:B------:R-:W-:Y:S01]  /*1140*/  IMAD.SHL.U32 R16, R16, 0x100, RZ ;  /* 0x0000010010107824 */ /* 0x000fe200078e00ff */
[----:B------:R-:W-:-:S07]  /*1150*/  LOP3.LUT R17, R5, 0x1, RZ, 0xfc, !PT ;  /* 0x0000000105117812 */ /* 0x000fce00078efcff */
.L_x_40:
[----:B------:R-:W-:Y:S01]  /*1160*/  LOP3.LUT R18, R4, 0x80, RZ, 0xc0, !PT ;  /* 0x0000008004127812 */ /* 0x000fe200078ec0ff */
[----:B------:R-:W0:Y:S01]  /*1170*/  S2UR UR12, SR_CgaCtaId ;  /* 0x00000000000c79c3 */ /* 0x000e220000008800 */
[----:B------:R-:W-:Y:S01]  /*1180*/  UMOV UR11, 0x400 ;  /* 0x00000400000b7882 */ /* 0x000fe20000000000 */
[----:B------:R-:W-:Y:S01]  /*1190*/  UMOV UR6, URZ ;  /* 0x0000003f00067c82 */ /* 0x000fe20008000000 */
[----:B------:R-:W-:Y:S01]  /*11a0*/  SHF.R.U32.HI R20, RZ, 0x7, R18 ;  /* 0x00000007ff147819 */ /* 0x000fe20000011612 */
[----:B------:R-:W-:Y:S01]  /*11b0*/  UMOV UR7, URZ ;  /* 0x0000003f00077c82 */ /* 0x000fe20008000000 */
[----:B------:R-:W-:Y:S01]  /*11c0*/  UMOV UR24, UR5 ;  /* 0x0000000500187c82 */ /* 0x000fe20008000000 */
[----:B------:R-:W-:Y:S02]  /*11d0*/  CS2R R22, SRZ ;  /* 0x0000000000167805 */ /* 0x000fe4000001ff00 */
[----:B------:R-:W-:Y:S01]  /*11e0*/  CS2R R98, SRZ ;  /* 0x0000000000627805 */ /* 0x000fe2000001ff00 */
[----:B-1----:R-:W1:Y:S01]  /*11f0*/  LDC R18, c[0x0][0x28c] ;  /* 0x0000a300ff127b82 */ /* 0x002e620000000800 */
[----:B------:R-:W4:Y:S01]  /*1200*/  SHFL.IDX PT, R20, R20, RZ, 0x1f ;  /* 0x00001fff14147589 */ /* 0x000f2200000e0000 */
[----:B------:R-:W-:-:S02]  /*1210*/  CS2R R96, SRZ ;  /* 0x0000000000607805 */ /* 0x000fc4000001ff00 */
[----:B------:R-:W-:Y:S02]  /*1220*/  CS2R R100, SRZ ;  /* 0x0000000000647805 */ /* 0x000fe4000001ff00 */
[----:B------:R-:W-:Y:S02]  /*1230*/  CS2R R102, SRZ ;  /* 0x0000000000667805 */ /* 0x000fe4000001ff00 */
[----:B------:R-:W-:Y:S02]  /*1240*/  CS2R R104, SRZ ;  /* 0x0000000000687805 */ /* 0x000fe4000001ff00 */
[----:B------:R-:W-:Y:S02]  /*1250*/  CS2R R110, SRZ ;  /* 0x00000000006e7805 */ /* 0x000fe4000001ff00 */
[----:B------:R-:W-:Y:S02]  /*1260*/  CS2R R112, SRZ ;  /* 0x0000000000707805 */ /* 0x000fe4000001ff00 */
[----:B------:R-:W-:-:S02]  /*1270*/  CS2R R114, SRZ ;  /* 0x0000000000727805 */ /* 0x000fc4000001ff00 */
[----:B------:R-:W-:Y:S02]  /*1280*/  CS2R R116, SRZ ;  /* 0x0000000000747805 */ /* 0x000fe4000001ff00 */
[----:B------:R-:W-:Y:S02]  /*1290*/  CS2R R118, SRZ ;  /* 0x0000000000767805 */ /* 0x000fe4000001ff00 */
[----:B------:R-:W-:Y:S02]  /*12a0*/  CS2R R120, SRZ ;  /* 0x0000000000787805 */ /* 0x000fe4000001ff00 */
[----:B------:R-:W-:Y:S02]  /*12b0*/  CS2R R122, SRZ ;  /* 0x00000000007a7805 */ /* 0x000fe4000001ff00 */
[----:B------:R-:W-:Y:S02]  /*12c0*/  CS2R R124, SRZ ;  /* 0x00000000007c7805 */ /* 0x000fe4000001ff00 */
[----:B------:R-:W-:-:S02]  /*12d0*/  CS2R R130, SRZ ;  /* 0x0000000000827805 */ /* 0x000fc4000001ff00 */
[----:B------:R-:W-:Y:S01]  /*12e0*/  CS2R R128, SRZ ;  /* 0x0000000000807805 */ /* 0x000fe2000001ff00 */
[----:B0-----:R-:W-:Y:S01]  /*12f0*/  ULEA UR11, UR12, UR11, 0x18 ;  /* 0x0000000b0c0b7291 */ /* 0x001fe2000f8ec03f */
[----:B------:R-:W-:Y:S02]  /*1300*/  CS2R R132, SRZ ;  /* 0x0000000000847805 */ /* 0x000fe4000001ff00 */
[----:B------:R-:W-:Y:S02]  /*1310*/  CS2R R136, SRZ ;  /* 0x0000000000887805 */ /* 0x000fe4000001ff00 */
[----:B------:R-:W-:Y:S02]  /*1320*/  CS2R R134, SRZ ;  /* 0x0000000000867805 */ /* 0x000fe4000001ff00 */
[----:B------:R-:W-:Y:S02]  /*1330*/  CS2R R142, SRZ ;  /* 0x00000000008e7805 */ /* 0x000fe4000001ff00 */
[----:B------:R-:W-:-:S02]  /*1340*/  CS2R R138, SRZ ;  /* 0x00000000008a7805 */ /* 0x000fc4000001ff00 */
[----:B------:R-:W-:Y:S02]  /*1350*/  CS2R R144, SRZ ;  /* 0x0000000000907805 */ /* 0x000fe4000001ff00 */
[----:B------:R-:W-:Y:S02]  /*1360*/  CS2R R148, SRZ ;  /* 0x0000000000947805 */ /* 0x000fe4000001ff00 */
[----:B-1----:R-:W-:Y:S02]  /*1370*/  ISETP.GE.AND P0, PT, R18, 0x1, PT ;  /* 0x000000011200780c */ /* 0x002fe40003f06270 */
[----:B------:R-:W-:Y:S02]  /*1380*/  CS2R R18, SRZ ;  /* 0x0000000000127805 */ /* 0x000fe4000001ff00 */
[----:B----4-:R-:W-:Y:S02]  /*1390*/  R2UR UR8, R20 ;  /* 0x00000000140872ca */ /* 0x010fe400000e0000 */
[----:B------:R-:W-:-:S02]  /*13a0*/  CS2R R20, SRZ ;  /* 0x0000000000147805 */ /* 0x000fc4000001ff00 */
[----:B------:R-:W-:Y:S02]  /*13b0*/  CS2R R150, SRZ ;  /* 0x0000000000967805 */ /* 0x000fe4000001ff00 */
[----:B------:R-:W-:Y:S02]  /*13c0*/  CS2R R146, SRZ ;  /* 0x0000000000927805 */ /* 0x000fe4000001ff00 */
[----:B------:R-:W-:Y:S02]  /*13d0*/  CS2R R152, SRZ ;  /* 0x0000000000987805 */ /* 0x000fe4000001ff00 */
[----:B------:R-:W-:Y:S02]  /*13e0*/  CS2R R154, SRZ ;  /* 0x00000000009a7805 */ /* 0x000fe4000001ff00 */
[----:B------:R-:W-:Y:S02]  /*13f0*/  CS2R R156, SRZ ;  /* 0x00000000009c7805 */ /* 0x000fe4000001ff00 */
[----:B------:R-:W-:Y:S01]  /*1400*/  CS2R R158, SRZ ;  /* 0x00000000009e7805 */ /* 0x000fe2000001ff00 */
[----:B------:R-:W-:Y:S01]  /*1410*/  IMAD.MOV.U32 R162, RZ, RZ, RZ ;  /* 0x000000ffffa27224 */ /* 0x000fe200078e00ff */
[----:B------:R-:W-:-:S02]  /*1420*/  CS2R R160, SRZ ;  /* 0x0000000000a07805 */ /* 0x000fc4000001ff00 */
[----:B------:R-:W-:Y:S02]  /*1430*/  CS2R R140, SRZ ;  /* 0x00000000008c7805 */ /* 0x000fe4000001ff00 */
[----:B------:R-:W-:Y:S01]  /*1440*/  CS2R R126, SRZ ;  /* 0x00000000007e7805 */ /* 0x000fe2000001ff00 */
[----:B------:R-:W-:Y:S01]  /*1450*/  IMAD.MOV.U32 R108, RZ, RZ, RZ ;  /* 0x000000ffff6c7224 */ /* 0x000fe200078e00ff */
[----:B------:R-:W-:Y:S01]  /*1460*/  ULEA.HI UR10, UR8, UR8, URZ, 0x1 ;  /* 0x00000008080a7291 */ /* 0x000fe2000f8f083f */
[----:B------:R-:W-:Y:S01]  /*1470*/  CS2R R106, SRZ ;  /* 0x00000000006a7805 */ /* 0x000fe2000001ff00 */
[----:B------:R-:W-:Y:S01]  /*1480*/  IMAD.U32 R167, RZ, RZ, UR4 ;  /* 0x00000004ffa77e24 */ /* 0x000fe2000f8e00ff */
[----:B------:R-:W-:Y:S01]  /*1490*/  CS2R R88, SRZ ;  /* 0x0000000000587805 */ /* 0x000fe2000001ff00 */
[----:B------:R-:W-:Y:S01]  /*14a0*/  ULOP3.LUT UR10, UR10, 0x1ffffe, URZ, 0xc0, !UPT ;  /* 0x001ffffe0a0a7892 */ /* 0x000fe2000f8ec03f */
[----:B------:R-:W-:Y:S02]  /*14b0*/  CS2R R90, SRZ ;  /* 0x00000000005a7805 */ /* 0x000fe4000001ff00 */
[----:B------:R-:W-:-:S02]  /*14c0*/  CS2R R92, SRZ ;  /* 0x00000000005c7805 */ /* 0x000fc4000001ff00 */
[----:B------:R-:W-:Y:S01]  /*14d0*/  CS2R R94, SRZ ;  /* 0x00000000005e7805 */ /* 0x000fe2000001ff00 */
[----:B------:R-:W-:Y:S01]  /*14e0*/  UIADD3 UR10, UR8, -UR10, URZ ;  /* 0x8000000a080a7290 */ /* 0x000fe2000fffe03f */
[----:B------:R-:W-:Y:S02]  /*14f0*/  CS2R R80, SRZ ;  /* 0x0000000000507805 */ /* 0x000fe4000001ff00 */
[----:B------:R-:W-:Y:S01]  /*1500*/  CS2R R82, SRZ ;  /* 0x0000000000527805 */ /* 0x000fe2000001ff00 */
[----:B------:R-:W-:Y:S01]  /*1510*/  UMOV UR8, URZ ;  /* 0x0000003f00087c82 */ /* 0x000fe20008000000 */
[----:B------:R-:W-:Y:S01]  /*1520*/  ULEA UR10, UR10, UR11, 0xb ;  /* 0x0000000b0a0a7291 */ /* 0x000fe2000f8e583f */
[----:B------:R-:W-:Y:S02]  /*1530*/  CS2R R84, SRZ ;  /* 0x0000000000547805 */ /* 0x000fe4000001ff00 */
[----:B------:R-:W-:Y:S02]  /*1540*/  CS2R R86, SRZ ;  /* 0x0000000000567805 */ /* 0x000fe4000001ff00 */
[----:B------:R-:W-:Y:S01]  /*1550*/  CS2R R72, SRZ ;  /* 0x0000000000487805 */ /* 0x000fe2000001ff00 */
[----:B------:R-:W-:Y:S01]  /*1560*/  UIADD3 UR10, UR10, 0x200, URZ ;  /* 0x000002000a0a7890 */ /* 0x000fe2000fffe03f */
[----:B------:R-:W-:-:S02]  /*1570*/  CS2R R74, SRZ ;  /* 0x00000000004a7805 */ /* 0x000fc4000001ff00 */
[----:B------:R-:W-:Y:S02]  /*1580*/  CS2R R76, SRZ ;  /* 0x00000000004c7805 */ /* 0x000fe4000001ff00 */
[----:B------:R-:W-:Y:S01]  /*1590*/  CS2R R78, SRZ ;  /* 0x00000000004e7805 */ /* 0x000fe2000001ff00 */
[----:B------:R-:W-:Y:S01]  /*15a0*/  USHF.R.U32.HI UR10, URZ, 0x4, UR10 ;  /* 0x000000043f0a7899 */ /* 0x000fe2000801160a */
[----:B------:R-:W-:Y:S02]  /*15b0*/  CS2R R64, SRZ ;  /* 0x0000000000407805 */ /* 0x000fe4000001ff00 */
[----:B------:R-:W-:Y:S02]  /*15c0*/  CS2R R66, SRZ ;  /* 0x0000000000427805 */ /* 0x000fe4000001ff00 */
[----:B------:R-:W-:Y:S01]  /*15d0*/  CS2R R68, SRZ ;  /* 0x0000000000447805 */ /* 0x000fe2000001ff00 */
[----:B------:R-:W-:Y:S01]  /*15e0*/  ULOP3.LUT UR10, UR10, 0x3fff, URZ, 0xc0, !UPT ;  /* 0x00003fff0a0a7892 */ /* 0x000fe2000f8ec03f */
        /* <DEDUP_REMOVED lines=20> */
[----:B------:R-:W-:Y:S01]  /*1730*/  CS2R R30, SRZ ;  /* 0x00000000001e7805 */ /* 0x000fe2000001ff00 */
[----:B------:R-:W-:Y:S06]  /*1740*/  @!P0 BRA `(.L_x_14) ;  /* 0x0000000800c88947 */ /* 0x000fec0003800000 */
[----:B------:R-:W-:-:S13]  /*1750*/  ISETP.NE.AND P1, PT, R17, 0x3, PT ;  /* 0x000000031100780c */ /* 0x000fda0003f25270 */
[----:B------:R-:W-:Y:S05]  /*1760*/  @!P1 BRA `(.L_x_15) ;  /* 0x0000000000049947 */ /* 0x000fea0003800000 */
[----:B------:R-:W-:Y:S01]  /*1770*/  BPT.TRAP 0x1 ;  /* 0x000000040000795c */ /* 0x000fe20000300000 */
.L_x_15:
[----:B------:R-:W-:Y:S01]  /*1780*/  ULEA UR7, UR5, UR11, 0x3 ;  /* 0x0000000b05077291 */ /* 0x000fe2000f8e183f */
[----:B------:R-:W-:-:S05]  /*1790*/  IMAD.U32 R19, RZ, RZ, UR4 ;  /* 0x00000004ff137e24 */ /* 0x000fca000f8e00ff */
[----:B------:R-:W-:-:S04]  /*17a0*/  SHF.L.U32 R19, R19, 0x1f, RZ ;  /* 0x0000001f13137819 */ /* 0x000fc800000006ff */
[----:B------:R0:W1:Y:S01]  /*17b0*/  SYNCS.PHASECHK.TRANS64.TRYWAIT P0, [UR7], R19 ;  /* 0x00000013ff0075a7 */ /* 0x0000620008000147 */
[----:B------:R-:W-:Y:S05]  /*17c0*/  @!P1 BRA `(.L_x_16) ;  /* 0x0000000000049947 */ /* 0x000fea0003800000 */
[----:B------:R-:W-:Y:S01]  /*17d0*/  BPT.TRAP 0x1 ;  /* 0x000000040000795c */ /* 0x000fe20000300000 */
.L_x_16:
[----:B------:R-:W-:Y:S01]  /*17e0*/  UMOV UR6, 0x1 ;  /* 0x0000000100067882 */ /* 0x000fe20000000000 */
[----:B------:R-:W-:Y:S01]  /*17f0*/  IMAD.MOV.U32 R18, RZ, RZ, RZ ;  /* 0x000000ffff127224 */ /* 0x000fe200078e00ff */
[----:B-1----:R-:W-:Y:S06]  /*1800*/  @P0 BRA `(.L_x_17) ;  /* 0x0000000000080947 */ /* 0x002fec0003800000 */
[----:B------:R-:W1:Y:S02]  /*1810*/  SYNCS.PHASECHK.TRANS64.TRYWAIT P0, [UR7], R19 ;  /* 0x00000013ff0075a7 */ /* 0x000e640008000147 */
[----:B-1----:R-:W-:Y:S05]  /*1820*/  @!P0 BRA `(.L_x_18) ;  /* 0x000000b8008c8947 */ /* 0x002fea0003800000 */
.L_x_17:
[----:B------:R-:W-:Y:S01]  /*1830*/  UIADD3 UR7, UR11, 0x30200, URZ ;  /* 0x000302000b077890 */ /* 0x000fe2000fffe03f */
[----:B------:R-:W-:Y:S01]  /*1840*/  WARPGROUP.ARRIVE ;  /* 0x00000000000079c5 */ /* 0x000fe20000000000 */
[----:B------:R-:W-:Y:S01]  /*1850*/  ULOP3.LUT UR16, UR10, 0x10000, URZ, 0xfc, !UPT ;  /* 0x000100000a107892 */ /* 0x000fe2000f8efc3f */
[----:B01----:R-:W-:Y:S01]  /*1860*/  IMAD.MOV.U32 R19, RZ, RZ, RZ ;  /* 0x000000ffff137224 */ /* 0x003fe200078e00ff */
[----:B------:R-:W-:Y:S01]  /*1870*/  USHF.R.U32.HI UR7, URZ, 0x4, UR7 ;  /* 0x000000043f077899 */ /* 0x000fe20008011607 */
[----:B------:R-:W-:Y:S01]  /*1880*/  CS2R R22, SRZ ;  /* 0x0000000000167805 */ /* 0x000fe2000001ff00 */
[----:B------:R-:W-:Y:S01]  /*1890*/  UIMAD UR16, UR5, 0x300, UR16 ;  /* 0x00000300051078a4 */ /* 0x000fe2000f8e0210 */
[----:B------:R-:W-:Y:S01]  /*18a0*/  CS2R R20, SRZ ;  /* 0x0000000000147805 */ /* 0x000fe2000001ff00 */
[----:B------:R-:W-:Y:S01]  /*18b0*/  ULOP3.LUT UR7, UR7, 0x3fff, URZ, 0xc0, !UPT ;  /* 0x00003fff07077892 */ /* 0x000fe2000f8ec03f */
[----:B------:R-:W-:Y:S01]  /*18c0*/  CS2R R98, SRZ ;  /* 0x0000000000627805 */ /* 0x000fe2000001ff00 */
[----:B------:R-:W-:Y:S01]  /*18d0*/  UMOV UR17, 0xc0000010 ;  /* 0xc000001000117882 */ /* 0x000fe20000000000 */
[----:B------:R-:W-:Y:S01]  /*18e0*/  UMOV UR19, 0xc0000010 ;  /* 0xc000001000137882 */ /* 0x000fe20000000000 */
[----:B------:R-:W-:Y:S01]  /*18f0*/  ULOP3.LUT UR7, UR7, 0x10000, URZ, 0xfc, !UPT ;  /* 0x0001000007077892 */ /* 0x000fe2000f8efc3f */
[----:B------:R-:W-:Y:S01]  /*1900*/  CS2R R96, SRZ ;  /* 0x0000000000607805 */ /* 0x000fe2000001ff00 */
[----:B------:R-:W-:Y:S01]  /*1910*/  UMOV UR20, UR16 ;  /* 0x0000001000147c82 */ /* 0x000fe20008000000 */
[----:B------:R-:W-:Y:S01]  /*1920*/  UMOV UR21, UR17 ;  /* 0x0000001100157c82 */ /* 0x000fe20008000000 */
[----:B------:R-:W-:Y:S01]  /*1930*/  UIMAD UR18, UR5, 0x60, UR7 ;  /* 0x00000060051278a4 */ /* 0x000fe2000f8e0207 */
[----:B------:R-:W-:Y:S01]  /*1940*/  CS2R R100, SRZ ;  /* 0x0000000000647805 */ /* 0x000fe2000001ff00 */
[----:B------:R-:W-:Y:S01]  /*1950*/  UIADD3 UR7, UR16, 0x100, URZ ;  /* 0x0000010010077890 */ /* 0x000fe2000fffe03f */
[----:B------:R-:W-:Y:S01]  /*1960*/  CS2R R102, SRZ ;  /* 0x0000000000667805 */ /* 0x000fe2000001ff00 */
[----:B------:R-:W-:Y:S01]  /*1970*/  UIADD3 UR22, UR18, 0x20, URZ ;  /* 0x0000002012167890 */ /* 0x000fe2000fffe03f */
[----:B------:R-:W-:Y:S01]  /*1980*/  CS2R R104, SRZ ;  /* 0x0000000000687805 */ /* 0x000fe2000001ff00 */
[----:B------:R-:W-:Y:S01]  /*1990*/  UIADD3 UR14, UR18, 0x40, URZ ;  /* 0x00000040120e7890 */ /* 0x000fe2000fffe03f */
[----:B------:R-:W-:Y:S01]  /*19a0*/  CS2R R110, SRZ ;  /* 0x00000000006e7805 */ /* 0x000fe2000001ff00 */
[----:B------:R-:W-:Y:S01]  /*19b0*/  UMOV UR23, 0xc0000010 ;  /* 0xc000001000177882 */ /* 0x000fe20000000000 */
[----:B------:R-:W-:Y:S01]  /*19c0*/  QGMMA.64x16x32.F32.E4M3.E4M3 R88, gdesc[UR16], RZ, !UPT ;  /* 0x00200000105879f3 */ /* 0x000fe2000c7008ff */
[----:B------:R-:W-:Y:S01]  /*19d0*/  UMOV UR12, UR16 ;  /* 0x00000010000c7c82 */ /* 0x000fe20008000000 */
[----:B------:R-:W-:Y:S01]  /*19e0*/  UMOV UR13, UR17 ;  /* 0x00000011000d7c82 */ /* 0x000fe20008000000 */
[----:B------:R-:W-:Y:S01]  /*19f0*/  UMOV UR15, 0xc0000010 ;  /* 0xc0000010000f7882 */ /* 0x000fe20000000000 */
[----:B------:R-:W-:Y:S01]  /*1a00*/  QGMMA.64x16x32.F32.E4M3.E4M3 R64, gdesc[UR20], RZ, !UPT ;  /* 0x00200000144079f3 */ /* 0x000fe2000c7008ff */
[----:B------:R-:W-:-:S02]  /*1a10*/  CS2R R112, SRZ ;  /* 0x0000000000707805 */ /* 0x000fc4000001ff00 */
[----:B------:R-:W-:Y:S02]  /*1a20*/  CS2R R114, SRZ ;  /* 0x0000000000727805 */ /* 0x000fe4000001ff00 */
[----:B------:R-:W-:Y:S01]  /*1a30*/  CS2R R116, SRZ ;  /* 0x0000000000747805 */ /* 0x000fe2000001ff00 */
[----:B------:R-:W-:Y:S01]  /*1a40*/  QGMMA.64x16x32.F32.E4M3.E4M3 R40, gdesc[UR12], RZ, !UPT ;  /* 0x002000000c2879f3 */ /* 0x000fe2000c7008ff */
[----:B------:R-:W-:Y:S01]  /*1a50*/  UMOV UR12, UR7 ;  /* 0x00000007000c7c82 */ /* 0x000fe20008000000 */
[----:B------:R-:W-:Y:S01]  /*1a60*/  UIADD3 UR7, UR16, 0x200, URZ ;  /* 0x0000020010077890 */ /* 0x000fe2000fffe03f */
[----:B------:R-:W-:Y:S01]  /*1a70*/  CS2R R118, SRZ ;  /* 0x0000000000767805 */ /* 0x000fe2000001ff00 */
[----:B------:R-:W-:Y:S01]  /*1a80*/  UMOV UR13, 0xc0000010 ;  /* 0xc0000010000d7882 */ /* 0x000fe20000000000 */
[----:B------:R-:W-:Y:S01]  /*1a90*/  UMOV UR20, UR12 ;  /* 0x0000000c00147c82 */ /* 0x000fe20008000000 */
[----:B------:R-:W-:Y:S01]  /*1aa0*/  UMOV UR21, UR13 ;  /* 0x0000000d00157c82 */ /* 0x000fe20008000000 */
[----:B------:R-:W-:Y:S01]  /*1ab0*/  QGMMA.64x16x32.F32.E4M3.E4M3 R32, gdesc[UR12], RZ, !UPT ;  /* 0x002000000c2079f3 */ /* 0x000fe2000c7008ff */
[----:B------:R-:W-:Y:S01]  /*1ac0*/  UMOV UR16, UR12 ;  /* 0x0000000c00107c82 */ /* 0x000fe20008000000 */
[----:B------:R-:W-:Y:S01]  /*1ad0*/  UMOV UR17, UR13 ;  /* 0x0000000d00117c82 */ /* 0x000fe20008000000 */
[----:B------:R-:W-:Y:S01]  /*1ae0*/  CS2R R120, SRZ ;  /* 0x0000000000787805 */ /* 0x000fe2000001ff00 */
[----:B------:R-:W-:Y:S01]  /*1af0*/  QGMMA.64x16x32.F32.E4M3.E4M3 R56, gdesc[UR20], RZ, !UPT ;  /* 0x00200000143879f3 */ /* 0x000fe2000c7008ff */
[----:B------:R-:W-:-:S02]  /*1b00*/  CS2R R122, SRZ ;  /* 0x00000000007a7805 */ /* 0x000fc4000001ff00 */
[----:B------:R-:W-:Y:S02]  /*1b10*/  CS2R R124, SRZ ;  /* 0x00000000007c7805 */ /* 0x000fe4000001ff00 */
[----:B------:R-:W-:Y:S01]  /*1b20*/  CS2R R130, SRZ ;  /* 0x0000000000827805 */ /* 0x000fe2000001ff00 */
[----:B------:R-:W-:Y:S01]  /*1b30*/  QGMMA.64x16x32.F32.E4M3.E4M3 R80, gdesc[UR16], RZ, !UPT ;  /* 0x00200000105079f3 */ /* 0x000fe2000c7008ff */
[----:B------:R-:W-:Y:S01]  /*1b40*/  UMOV UR16, UR7 ;  /* 0x0000000700107c82 */ /* 0x000fe20008000000 */
[----:B------:R-:W-:Y:S01]  /*1b50*/  ULDC UR7, c[0x0][0x50c] ;  /* 0x0001430000077ab9 */ /* 0x000fe20000000800 */
[----:B------:R-:W-:Y:S01]  /*1b60*/  UMOV UR17, 0xc0000010 ;  /* 0xc000001000117882 */ /* 0x000fe20000000000 */
[----:B------:R-:W-:Y:S01]  /*1b70*/  UISETP.NE.AND UP0, UPT, UR7, 0x1, UPT ;  /* 0x000000010700788c */ /* 0x000fe2000bf05270 */
[----:B------:R-:W-:Y:S01]  /*1b80*/  QGMMA.64x16x32.F32.E4M3.E4M3 R72, gdesc[UR16], RZ, !UPT ;  /* 0x00200000104879f3 */ /* 0x000fe2000c7008ff */
[----:B------:R-:W-:Y:S01]  /*1b90*/  UMOV UR20, UR16 ;  /* 0x0000001000147c82 */ /* 0x000fe20008000000 */
[----:B------:R-:W-:Y:S01]  /*1ba0*/  UMOV UR21, UR17 ;  /* 0x0000001100157c82 */ /* 0x000fe20008000000 */
[----:B------:R-:W-:Y:S01]  /*1bb0*/  USEL UR7, URZ, 0x1, UP0 ;  /* 0x000000013f077887 */ /* 0x000fe20008000000 */
[----:B------:R-:W-:Y:S01]  /*1bc0*/  QGMMA.64x16x32.F32.E4M3.E4M3 R48, gdesc[UR20], RZ, !UPT ;  /* 0x00200000143079f3 */ /* 0x000fe2000c7008ff */
[----:B------:R-:W-:Y:S01]  /*1bd0*/  UMOV UR12, UR16 ;  /* 0x00000010000c7c82 */ /* 0x000fe20008000000 */
[----:B------:R-:W-:Y:S01]  /*1be0*/  UMOV UR13, UR17 ;  /* 0x00000011000d7c82 */ /* 0x000fe20008000000 */
[----:B------:R-:W-:Y:S01]  /*1bf0*/  CS2R R128, SRZ ;  /* 0x0000000000807805 */ /* 0x000fe2000001ff00 */
[----:B------:R-:W-:Y:S01]  /*1c00*/  QGMMA.64x16x32.F32.E4M3.E4M3 R24, gdesc[UR12], RZ, !UPT, gsb0 ;  /* 0x002000000c1879f3 */ /* 0x000fe2000c0008ff */
[----:B------:R-:W-:-:S02]  /*1c10*/  ISETP.NE.AND P0, PT, RZ, UR7, PT ;  /* 0x00000007ff007c0c */ /* 0x000fc4000bf05270 */
        /* <DEDUP_REMOVED lines=13> */
[----:B------:R-:W-:Y:S01]  /*1cf0*/  IMAD.MOV.U32 R162, RZ, RZ, RZ ;  /* 0x000000ffffa27224 */ /* 0x000fe200078e00ff */
[----:B------:R-:W-:Y:S02]  /*1d00*/  CS2R R160, SRZ ;  /* 0x0000000000a07805 */ /* 0x000fe4000001ff00 */
[----:B------:R-:W-:Y:S02]  /*1d10*/  CS2R R140, SRZ ;  /* 0x00000000008c7805 */ /* 0x000fe4000001ff00 */
[----:B------:R-:W-:Y:S01]  /*1d20*/  CS2R R126, SRZ ;  /* 0x00000000007e7805 */ /* 0x000fe2000001ff00 */
[----:B------:R-:W-:Y:S01]  /*1d30*/  IMAD.MOV.U32 R108, RZ, RZ, RZ ;  /* 0x000000ffff6c7224 */ /* 0x000fe200078e00ff */
[----:B------:R-:W-:Y:S01]  /*1d40*/  CS2R R106, SRZ ;  /* 0x00000000006a7805 */ /* 0x000fe2000001ff00 */
[----:B------:R-:W-:Y:S06]  /*1d50*/  @!P0 BRA `(.L_x_19) ;  /* 0x0000000400288947 */ /* 0x000fec0003800000 */
[----:B------:R-:W-:Y:S02]  /*1d60*/  WARPGROUP.DEPBAR.LE gsb0, 0x0 ;  /* 0x00008000000079c5 */ /* 0x000fe40000010000 */
[----:B------:R-:W-:-:S01]  /*1d70*/  FADD R107, RZ, R88 ;  /* 0x00000058ff6b7221 */ /* 0x000fc20000000000 */
[----:B------:R-:W-:Y:S01]  /*1d80*/  FADD R106, RZ, R89 ;  /* 0x00000059ff6a7221 */ /* 0x000fe20000000000 */
        /* <DEDUP_REMOVED lines=70> */
[----:B------:R-:W-:-:S06]  /*21f0*/  UMOV UR6, URZ ;  /* 0x0000003f00067c82 */ /* 0x000fcc0008000000 */
.L_x_19:
[----:B------:R-:W-:-:S04]  /*2200*/  UIADD3 UR24, UR5, 0x1, URZ ;  /* 0x0000000105187890 */ /* 0x000fc8000fffe03f */
[----:B------:R-:W-:-:S04]  /*2210*/  UISETP.NE.AND UP0, UPT, UR24, 0x10, UPT ;  /* 0x000000101800788c */ /* 0x000fc8000bf05270 */
[----:B------:R-:W-:Y:S02]  /*2220*/  USEL UR8, URZ, 0x1, UP0 ;  /* 0x000000013f087887 */ /* 0x000fe40008000000 */
[----:B------:R-:W-:Y:S02]  /*2230*/  USEL UR24, UR24, URZ, UP0 ;  /* 0x0000003f18187287 */ /* 0x000fe40008000000 */
[----:B------:R-:W-:-:S06]  /*2240*/  ULOP3.LUT UR8, UR4, UR8, URZ, 0x3c, !UPT ;  /* 0x0000000804087292 */ /* 0x000fcc000f8e3c3f */
[----:B------:R-:W-:Y:S01]  /*2250*/  IMAD.U32 R167, RZ, RZ, UR8 ;  /* 0x00000008ffa77e24 */ /* 0x000fe2000f8e00ff */
[----:B------:R-:W-:-:S06]  /*2260*/  UMOV UR8, 0x1 ;  /* 0x0000000100087882 */ /* 0x000fcc0000000000 */
.L_x_14:
[----:B------:R-:W-:-:S04]  /*2270*/  UISETP.LT.AND UP0, UPT, UR9, 0x1, UPT ;  /* 0x000000010900788c */ /* 0x000fc8000bf01270 */
[----:B------:R-:W-:-:S04]  /*2280*/  USEL UR12, UR9, 0x1, UP0 ;  /* 0x00000001090c7887 */ /* 0x000fc80008000000 */
[----:B------:R-:W-:-:S04]  /*2290*/  UIADD3 UR12, UR9, -UR12, URZ ;  /* 0x8000000c090c7290 */ /* 0x000fc8000fffe03f */
[----:B------:R-:W-:-:S06]  /*22a0*/  UISETP.GE.AND UP0, UPT, UR12, 0x1, UPT ;  /* 0x000000010c00788c */ /* 0x000fcc000bf06270 */
[----:B------:R-:W-:-:S13]  /*22b0*/  PLOP3.LUT P0, PT, PT, PT, UP0, 0x80, 0x0 ;  /* 0x000000000000781c */ /* 0x000fda0003f0f008 */
[----:B------:R-:W-:Y:S05]  /*22c0*/  @!P0 BRA `(.L_x_20) ;  /* 0x0000000800888947 */ /* 0x000fea0003800000 */
[----:B------:R-:W-:Y:S01]  /*22d0*/  IMAD.U32 R163, RZ, RZ, UR12 ;  /* 0x0000000cffa37e24 */ /* 0x000fe2000f8e00ff */
[----:B------:R-:W-:Y:S01]  /*22e0*/  UMOV UR25, UR5 ;  /* 0x0000000500197c82 */ /* 0x000fe20008000000 */
[----:B------:R-:W-:-:S05]  /*22f0*/  ULDC UR28, c[0x0][0x50c] ;  /* 0x00014300001c7ab9 */ /* 0x000fca0000000800 */
.L_x_28:
[----:B------:R-:W-:-:S13]  /*2300*/  ISETP.NE.AND P1, PT, R17, 0x3, PT ;  /* 0x000000031100780c */ /* 0x000fda0003f25270 */
[----:B01----:R-:W-:Y:S05]  /*2310*/  @!P1 BRA `(.L_x_21) ;  /* 0x0000000000049947 */ /* 0x003fea0003800000 */
[----:B------:R-:W-:Y:S01]  /*2320*/  BPT.TRAP 0x1 ;  /* 0x000000040000795c */ /* 0x000fe20000300000 */
.L_x_21:
[----:B------:R-:W0:Y:S01]  /*2330*/  S2UR UR12, SR_CgaCtaId ;  /* 0x00000000000c79c3 */ /* 0x000e220000008800 */
[----:B------:R-:W-:Y:S01]  /*2340*/  UMOV UR11, 0x400 ;  /* 0x00000400000b7882 */ /* 0x000fe20000000000 */
[----:B------:R-:W-:Y:S01]  /*2350*/  SHF.L.U32 R165, R167, 0x1f, RZ ;  /* 0x0000001fa7a57819 */ /* 0x000fe200000006ff */
[----:B0-----:R-:W-:-:S04]  /*2360*/  ULEA UR11, UR12, UR11, 0x18 ;  /* 0x0000000b0c0b7291 */ /* 0x001fc8000f8ec03f */
[----:B------:R-:W-:-:S09]  /*2370*/  ULEA UR12, UR24, UR11, 0x3 ;  /* 0x0000000b180c7291 */ /* 0x000fd2000f8e183f */
[----:B------:R0:W1:Y:S01]  /*2380*/  SYNCS.PHASECHK.TRANS64.TRYWAIT P0, [UR12], R165 ;  /* 0x000000a5ff0075a7 */ /* 0x000062000800014c */
[----:B------:R-:W-:Y:S05]  /*2390*/  @!P1 BRA `(.L_x_22) ;  /* 0x0000000000049947 */ /* 0x000fea0003800000 */
[----:B------:R-:W-:Y:S01]  /*23a0*/  BPT.TRAP 0x1 ;  /* 0x000000040000795c */ /* 0x000fe20000300000 */
.L_x_22:
[----:B-1----:R-:W-:Y:S05]  /*23b0*/  @P0 BRA `(.L_x_23) ;  /* 0x0000000000080947 */ /* 0x002fea0003800000 */
[----:B------:R-:W1:Y:S02]  /*23c0*/  SYNCS.PHASECHK.TRANS64.TRYWAIT P0, [UR12], R165 ;  /* 0x000000a5ff0075a7 */ /* 0x000e64000800014c */
[----:B-1----:R-:W-:Y:S05]  /*23d0*/  @!P0 BRA `(.L_x_24) ;  /* 0x000000ac00b88947 */ /* 0x002fea0003800000 */
.L_x_23:
[----:B------:R-:W-:Y:S01]  /*23e0*/  UIADD3 UR12, UR11, 0x30200, URZ ;  /* 0x000302000b0c7890 */ /* 0x000fe2000fffe03f */
[----:B------:R-:W-:Y:S01]  /*23f0*/  WARPGROUP.ARRIVE ;  /* 0x00000000000079c5 */ /* 0x000fe20000000000 */
[----:B------:R-:W-:Y:S02]  /*2400*/  UISETP.NE.AND UP0, UPT, UR7, URZ, UPT ;  /* 0x0000003f0700728c */ /* 0x000fe4000bf05270 */
[----:B------:R-:W-:Y:S02]  /*2410*/  USHF.R.U32.HI UR12, URZ, 0x4, UR12 ;  /* 0x000000043f0c7899 */ /* 0x000fe4000801160c */
[----:B------:R-:W-:Y:S02]  /*2420*/  USEL UR8, UR8, URZ, !UP0 ;  /* 0x0000003f08087287 */ /* 0x000fe4000c000000 */
[----:B------:R-:W-:Y:S02]  /*2430*/  ULOP3.LUT UR12, UR12, 0x3fff, URZ, 0xc0, !UPT ;  /* 0x00003fff0c0c7892 */ /* 0x000fe4000f8ec03f */
[----:B------:R-:W-:-:S02]  /*2440*/  ULOP3.LUT UR20, UR10, 0x10000, URZ, 0xfc, !UPT ;  /* 0x000100000a147892 */ /* 0x000fc4000f8efc3f */
[----:B------:R-:W-:Y:S02]  /*2450*/  ULOP3.LUT UR12, UR12, 0x10000, URZ, 0xfc, !UPT ;  /* 0x000100000c0c7892 */ /* 0x000fe4000f8efc3f */
[----:B------:R-:W-:Y:S02]  /*2460*/  UISETP.NE.U32.AND UP0, UPT, UR8, URZ, UPT ;  /* 0x0000003f0800728c */ /* 0x000fe4000bf05070 */
[----:B------:R-:W-:Y:S02]  /*2470*/  UIMAD UR22, UR24, 0x60, UR12 ;  /* 0x00000060181678a4 */ /* 0x000fe4000f8e020c */
[----:B------:R-:W-:Y:S02]  /*2480*/  UIMAD UR20, UR24, 0x300, UR20 ;  /* 0x00000300181478a4 */ /* 0x000fe4000f8e0214 */
[----:B------:R-:W-:Y:S02]  /*2490*/  UIADD3 UR18, UR22, 0x20, URZ ;  /* 0x0000002016127890 */ /* 0x000fe4000fffe03f */
[----:B------:R-:W-:-:S02]  /*24a0*/  UIADD3 UR14, UR22, 0x40, URZ ;  /* 0x00000040160e7890 */ /* 0x000fc4000fffe03f */
[----:B------:R-:W-:Y:S01]  /*24b0*/  UIADD3 UR7, UR20, 0x100, URZ ;  /* 0x0000010014077890 */ /* 0x000fe2000fffe03f */
[----:B------:R-:W-:Y:S01]  /*24c0*/  UMOV UR21, 0xc0000010 ;  /* 0xc000001000157882 */ /* 0x000fe20000000000 */
[----:B------:R-:W-:Y:S01]  /*24d0*/  UMOV UR23, 0xc0000010 ;  /* 0xc000001000177882 */ /* 0x000fe20000000000 */
[----:B------:R-:W-:Y:S01]  /*24e0*/  UMOV UR16, UR20 ;  /* 0x0000001400107c82 */ /* 0x000fe20008000000 */
[----:B------:R-:W-:Y:S01]  /*24f0*/  UMOV UR17, UR21 ;  /* 0x0000001500117c82 */ /* 0x000fe20008000000 */
[----:B------:R-:W-:Y:S01]  /*2500*/  UMOV UR19, 0xc0000010 ;  /* 0xc000001000137882 */ /* 0x000fe20000000000 */
[----:B------:R-:W-:Y:S01]  /*2510*/  QGMMA.64x16x32.F32.E4M3.E4M3 R88, gdesc[UR20], R88, UP0 ;  /* 0x00200000145879f3 */ /* 0x000fe2000bf00858 */
[----:B------:R-:W-:Y:S01]  /*2520*/  UMOV UR12, UR20 ;  /* 0x00000014000c7c82 */ /* 0x000fe20008000000 */
[----:B------:R-:W-:Y:S01]  /*2530*/  UMOV UR13, UR21 ;  /* 0x00000015000d7c82 */ /* 0x000fe20008000000 */
[----:B------:R-:W-:Y:S01]  /*2540*/  UMOV UR15, 0xc0000010 ;  /* 0xc0000010000f7882 */ /* 0x000fe20000000000 */
[----:B------:R-:W-:Y:S01]  /*2550*/  QGMMA.64x16x32.F32.E4M3.E4M3 R64, gdesc[UR16], R64, UP0 ;  /* 0x00200000104079f3 */ /* 0x000fe2000bf00840 */
[----:B------:R-:W-:-:S03]  /*2560*/  UIADD3 UR6, UR6, 0x1, URZ ;  /* 0x0000000106067890 */ /* 0x000fc6000fffe03f */
[----:B------:R-:W-:Y:S01]  /*2570*/  QGMMA.64x16x32.F32.E4M3.E4M3 R40, gdesc[UR12], R40, UP0 ;  /* 0x002000000c2879f3 */ /* 0x000fe2000bf00828 */
[----:B------:R-:W-:Y:S01]  /*2580*/  UMOV UR12, UR7 ;  /* 0x00000007000c7c82 */ /* 0x000fe20008000000 */
[----:B------:R-:W-:Y:S01]  /*2590*/  UIADD3 UR7, UR20, 0x200, URZ ;  /* 0x0000020014077890 */ /* 0x000fe2000fffe03f */
[----:B------:R-:W-:Y:S01]  /*25a0*/  UMOV UR13, 0xc0000010 ;  /* 0xc0000010000d7882 */ /* 0x000fe20000000000 */
[----:B------:R-:W-:Y:S01]  /*25b0*/  UMOV UR16, UR12 ;  /* 0x0000000c00107c82 */ /* 0x000fe20008000000 */
[----:B------:R-:W-:Y:S01]  /*25c0*/  UMOV UR17, UR13 ;  /* 0x0000000d00117c82 */ /* 0x000fe20008000000 */
[----:B------:R-:W-:Y:S01]  /*25d0*/  QGMMA.64x16x32.F32.E4M3.E4M3 R32, gdesc[UR12], R32, UP0 ;  /* 0x002000000c2079f3 */ /* 0x000fe2000bf00820 */
[----:B------:R-:W-:Y:S01]  /*25e0*/  UMOV UR20, UR12 ;  /* 0x0000000c00147c82 */ /* 0x000fe20008000000 */
[----:B------:R-:W-:Y:S02]  /*25f0*/  UMOV UR21, UR13 ;  /* 0x0000000d00157c82 */ /* 0x000fe40008000000 */
[----:B------:R-:W-:Y:S04]  /*2600*/  QGMMA.64x16x32.F32.E4M3.E4M3 R56, gdesc[UR16], R56, UP0 ;  /* 0x00200000103879f3 */ /* 0x000fe8000bf00838 */
[----:B------:R-:W-:Y:S01]  /*2610*/  QGMMA.64x16x32.F32.E4M3.E4M3 R80, gdesc[UR20], R80, UP0 ;  /* 0x00200000145079f3 */ /* 0x000fe2000bf00850 */
[----:B------:R-:W-:Y:S01]  /*2620*/  UMOV UR20, UR7 ;  /* 0x0000000700147c82 */ /* 0x000fe20008000000 */
[----:B------:R-:W-:Y:S01]  /*2630*/  UMOV UR21, 0xc0000010 ;  /* 0xc000001000157882 */ /* 0x000fe20000000000 */
[----:B------:R-:W-:Y:S01]  /*2640*/  UMOV UR16, UR20 ;  /* 0x0000001400107c82 */ /* 0x000fe20008000000 */
[----:B------:R-:W-:Y:S01]  /*2650*/  UMOV UR17, UR21 ;  /* 0x0000001500117c82 */ /* 0x000fe20008000000 */
[----:B------:R-:W-:Y:S01]  /*2660*/  QGMMA.64x16x32.F32.E4M3.E4M3 R72, gdesc[UR20], R72, UP0 ;  /* 0x00200000144879f3 */ /* 0x000fe2000bf00848 */
[----:B------:R-:W-:Y:S01]  /*2670*/  UMOV UR12, UR20 ;  /* 0x00000014000c7c82 */ /* 0x000fe20008000000 */
[----:B------:R-:W-:-:S02]  /*2680*/  UMOV UR13, UR21 ;  /* 0x00000015000d7c82 */ /* 0x000fc40008000000 */
[----:B------:R-:W-:Y:S04]  /*2690*/  QGMMA.64x16x32.F32.E4M3.E4M3 R48, gdesc[UR16], R48, UP0 ;  /* 0x00200000103079f3 */ /* 0x000fe8000bf00830 */
[----:B------:R-:W-:Y:S01]  /*26a0*/  QGMMA.64x16x32.F32.E4M3.E4M3 R24, gdesc[UR12], R24, UP0, gsb0 ;  /* 0x002000000c1879f3 */ /* 0x000fe2000b800818 */
[----:B------:R-:W-:-:S04]  /*26b0*/  UISETP.NE.AND UP0, UPT, UR6, UR28, UPT ;  /* 0x0000001c0600728c */ /* 0x000fc8000bf05270 */
[----:B------:R-:W-:-:S06]  /*26c0*/  USEL UR7, URZ, 0x1, UP0 ;  /* 0x000000013f077887 */ /* 0x000fcc0008000000 */
[----:B------:R-:W-:Y:S01]  /*26d0*/  ISETP.NE.AND P0, PT, RZ, UR7, PT ;  /* 0x00000007ff007c0c */ /* 0x000fe2000bf05270 */
[----:B------:R-:W-:-:S12]  /*26e0*/  WARPGROUP.DEPBAR.LE gsb0, 0x1 ;  /* 0x00008000000079c5 */ /* 0x000fd80000010100 */
[----:B------:R-:W-:Y:S05]  /*26f0*/  @!P0 BRA `(.L_x_25) ;  /* 0x0000000400288947 */ /* 0x000fea0003800000 */
[----:B------:R-:W-:Y:S02]  /*2700*/  WARPGROUP.DEPBAR.LE gsb0, 0x0 ;  /* 0x00008000000079c5 */ /* 0x000fe40000010000 */
[----:B------:R-:W-:-:S01]  /*2710*/  FADD R107, R88, R107 ;  /* 0x0000006b586b7221 */ /* 0x000fc20000000000 */
[----:B------:R-:W-:Y:S01]  /*2720*/  FADD R106, R89, R106 ;  /* 0x0000006a596a7221 */ /* 0x000fe20000000000 */
        /* <DEDUP_REMOVED lines=70> */
[----:B------:R-:W-:-:S06]  /*2b90*/  UMOV UR6, URZ ;  /* 0x0000003f00067c82 */ /* 0x000fcc0008000000 */
.L_x_25:
[----:B------:R-:W-:Y:S05]  /*2ba0*/  @!P1 BRA `(.L_x_26) ;  /* 0x0000000000049947 */ /* 0x000fea0003800000 */
[----:B------:R-:W-:Y:S01]  /*2bb0*/  BPT.TRAP 0x1 ;  /* 0x000000040000795c */ /* 0x000fe20000300000 */
.L_x_26:
[----:B------:R-:W-:Y:S01]  /*2bc0*/  ULEA UR8, UR25, UR11, 0x3 ;  /* 0x0000000b19087291 */ /* 0x000fe2000f8e183f */
[----:B------:R-:W-:-:S03]  /*2bd0*/  ISETP.GT.U32.AND P0, PT, R5, 0x1, PT ;  /* 0x000000010500780c */ /* 0x000fc60003f04070 */
[----:B------:R-:W-:-:S04]  /*2be0*/  UIADD3 UR8, UR8, 0x80, URZ ;  /* 0x0000008008087890 */ /* 0x000fc8000fffe03f */
[----:B------:R-:W-:-:S09]  /*2bf0*/  UPRMT UR8, URZ, 0x654, UR8 ;  /* 0x000006543f087896 */ /* 0x000fd20008000008 */
[----:B------:R-:W-:Y:S01]  /*2c00*/  SYNCS.ARRIVE.TRANS64.RED.A1T0 RZ, [UR8], RZ ;  /* 0x000000ffffff79a7 */ /* 0x000fe20008100408 */
[----:B------:R-:W-:Y:S05]  /*2c10*/  @P0 BRA `(.L_x_27) ;  /* 0x0000000000040947 */ /* 0x000fea0003800000 */
[----:B------:R-:W-:Y:S01]  /*2c20*/  BPT.TRAP 0x1 ;  /* 0x000000040000795c */ /* 0x000fe20000300000 */
.L_x_27:
[----:B------:R-:W-:Y:S01]  /*2c30*/  UIADD3 UR24, UR24, 0x1, URZ ;  /* 0x0000000118187890 */ /* 0x000fe2000fffe03f */
[C---:B------:R-:W-:Y:S01]  /*2c40*/  ISETP.GT.AND P0, PT, R163.reuse, 0x1, PT ;  /* 0x00000001a300780c */ /* 0x040fe20003f04270 */
[----:B------:R-:W-:Y:S01]  /*2c50*/  UIADD3 UR25, UR25, 0x1, URZ ;  /* 0x0000000119197890 */ /* 0x000fe2000fffe03f */
[----:B------:R-:W-:Y:S01]  /*2c60*/  VIADD R163, R163, 0xffffffff ;  /* 0xffffffffa3a37836 */ /* 0x000fe20000000000 */
[----:B------:R-:W-:Y:S02]  /*2c70*/  UISETP.NE.AND UP0, UPT, UR24, 0x10, UPT ;  /* 0x000000101800788c */ /* 0x000fe4000bf05270 */
[----:B------:R-:W-:Y:S02]  /*2c80*/  UISETP.NE.AND UP1, UPT, UR25, 0x10, UPT ;  /* 0x000000101900788c */ /* 0x000fe4000bf25270 */
[----:B------:R-:W-:Y:S02]  /*2c90*/  USEL UR8, URZ, 0x1, UP0 ;  /* 0x000000013f087887 */ /* 0x000fe40008000000 */
[----:B------:R-:W-:-:S02]  /*2ca0*/  USEL UR24, UR24, URZ, UP0 ;  /* 0x0000003f18187287 */ /* 0x000fc40008000000 */
[----:B------:R-:W-:Y:S02]  /*2cb0*/  USEL UR25, UR25, URZ, UP1 ;  /* 0x0000003f19197287 */ /* 0x000fe40008800000 */
[----:B------:R-:W-:Y:S01]  /*2cc0*/  LOP3.LUT R167, R167, UR8, RZ, 0x3c, !PT ;  /* 0x00000008a7a77c12 */ /* 0x000fe2000f8e3cff */
[----:B------:R-:W-:Y:S01]  /*2cd0*/  UMOV UR8, 0x1 ;  /* 0x0000000100087882 */ /* 0x000fe20000000000 */
[----:B------:R-:W-:Y:S08]  /*2ce0*/  @P0 BRA `(.L_x_28) ;  /* 0xfffffff400840947 */ /* 0x000ff0000383ffff */
.L_x_20:
[----:B------:R-:W-:Y:S01]  /*2cf0*/  UISETP.NE.AND UP0, UPT, UR6, URZ, UPT ;  /* 0x0000003f0600728c */ /* 0x000fe2000bf05270 */
[----:B------:R-:W4:Y:S03]  /*2d00*/  LDC R163, c[0x0][0x28c] ;  /* 0x0000a300ffa37b82 */ /* 0x000f260000000800 */
[----:B------:R-:W-:-:S06]  /*2d10*/  USEL UR6, URZ, 0x1, !UP0 ;  /* 0x000000013f067887 */ /* 0x000fcc000c000000 */
[----:B------:R-:W-:Y:S02]  /*2d20*/  ISETP.NE.AND P0, PT, RZ, UR6, PT ;  /* 0x00000006ff007c0c */ /* 0x000fe4000bf05270 */
[----:B----4-:R-:W-:-:S11]  /*2d30*/  ISETP.GE.AND P1, PT, R163, 0x1, PT ;  /* 0x00000001a300780c */ /* 0x010fd60003f26270 */
[----:B------:R-:W-:Y:S05]  /*2d40*/  @!P0 BRA `(.L_x_29) ;  /* 0x0000000400248947 */ /* 0x000fea0003800000 */
[----:B------:R-:W-:Y:S02]  /*2d50*/  WARPGROUP.DEPBAR.LE gsb0, 0x0 ;  /* 0x00008000000079c5 */ /* 0x000fe40000010000 */
[----:B------:R-:W-:Y:S01]  /*2d60*/  FADD R107, R88, R107 ;  /* 0x0000006b586b7221 */ /* 0x000fe20000000000 */
        /* <DEDUP_REMOVED lines=70> */
[----:B------:R-:W-:-:S07]  /*31d0*/  FADD R18, R18, R31 ;  /* 0x0000001f12127221 */ /* 0x000fce0000000000 */
.L_x_29:
[----:B------:R-:W-:Y:S02]  /*31e0*/  WARPGROUP.DEPBAR.LE gsb0, 0x0 ;  /* 0x00008000000079c5 */ /* 0x000fe40000010000 */
[----:B------:R-:W-:Y:S05]  /*31f0*/  @!P1 BRA `(.L_x_30) ;  /* 0x0000000000389947 */ /* 0x000fea0003800000 */
[----:B------:R-:W-:-:S13]  /*3200*/  ISETP.NE.AND P0, PT, R17, 0x3, PT ;  /* 0x000000031100780c */ /* 0x000fda0003f05270 */
[----:B------:R-:W-:Y:S05]  /*3210*/  @!P0 BRA `(.L_x_31) ;  /* 0x0000000000048947 */ /* 0x000fea0003800000 */
[----:B------:R-:W-:Y:S01]  /*3220*/  BPT.TRAP 0x1 ;  /* 0x000000040000795c */ /* 0x000fe20000300000 */
.L_x_31:
[----:B------:R-:W-:Y:S01]  /*3230*/  UISETP.LT.AND UP0, UPT, UR9, 0x1, UPT ;  /* 0x000000010900788c */ /* 0x000fe2000bf01270 */
[----:B------:R-:W-:-:S03]  /*3240*/  ISETP.GT.U32.AND P0, PT, R5, 0x1, PT ;  /* 0x000000010500780c */ /* 0x000fc60003f04070 */
[----:B------:R-:W-:-:S04]  /*3250*/  USEL UR6, UR9, 0x1, UP0 ;  /* 0x0000000109067887 */ /* 0x000fc80008000000 */
[----:B------:R-:W-:-:S04]  /*3260*/  UIADD3 UR6, UR5, UR9, -UR6 ;  /* 0x0000000905067290 */ /* 0x000fc8000fffe806 */
[----:B------:R-:W-:-:S04]  /*3270*/  USHF.L.U32 UR6, UR6, 0x3, URZ ;  /* 0x0000000306067899 */ /* 0x000fc8000800063f */
[----:B------:R-:W-:-:S04]  /*3280*/  ULOP3.LUT UR6, UR6, 0x78, URZ, 0xc0, !UPT ;  /* 0x0000007806067892 */ /* 0x000fc8000f8ec03f */
[----:B------:R-:W-:-:S04]  /*3290*/  UIADD3 UR6, UR11, 0x80, UR6 ;  /* 0x000000800b067890 */ /* 0x000fc8000fffe006 */
[----:B------:R-:W-:-:S09]  /*32a0*/  UPRMT UR6, URZ, 0x654, UR6 ;  /* 0x000006543f067896 */ /* 0x000fd20008000006 */
[----:B------:R-:W-:Y:S01]  /*32b0*/  SYNCS.ARRIVE.TRANS64.RED.A1T0 RZ, [UR6], RZ ;  /* 0x000000ffffff79a7 */ /* 0x000fe20008100406 */
[----:B------:R-:W-:Y:S05]  /*32c0*/  @P0 BRA `(.L_x_30) ;  /* 0x0000000000040947 */ /* 0x000fea0003800000 */
[----:B------:R-:W-:Y:S01]  /*32d0*/  BPT.TRAP 0x1 ;  /* 0x000000040000795c */ /* 0x000fe20000300000 */
.L_x_30:
[----:B------:R-:W4:Y:S01]  /*32e0*/  LDC R35, c[0x0][0x288] ;  /* 0x0000a200ff237b82 */ /* 0x000f220000000800 */
[--C-:B------:R-:W-:Y:S01]  /*32f0*/  SHF.R.U32.HI R28, RZ, 0x7, R4.reuse ;  /* 0x00000007ff1c7819 */ /* 0x100fe20000011604 */
[----:B------:R-:W-:Y:S01]  /*3300*/  IMAD R164, R164, 0x30, RZ ;  /* 0x00000030a4a47824 */ /* 0x000fe200078e02ff */
[----:B------:R-:W-:Y:S01]  /*3310*/  SHF.R.U32.HI R24, RZ, 0x2, R4 ;  /* 0x00000002ff187819 */ /* 0x000fe20000011604 */
[----:B------:R-:W-:Y:S01]  /*3320*/  IMAD.SHL.U32 R27, R4, 0x2, RZ ;  /* 0x00000002041b7824 */ /* 0x000fe200078e00ff */
[----:B------:R-:W-:Y:S01]  /*3330*/  LOP3.LUT R28, R28, 0x1, RZ, 0xc0, !PT ;  /* 0x000000011c1c7812 */ /* 0x000fe200078ec0ff */
[----:B------:R-:W-:Y:S01]  /*3340*/  ULDC.64 UR6, c[0x0][0x5d0] ;  /* 0x0001740000067ab9 */ /* 0x000fe20000000a00 */
[----:B------:R-:W-:Y:S01]  /*3350*/  LOP3.LUT R26, R4, 0x60, RZ, 0xc0, !PT ;  /* 0x00000060041a7812 */ /* 0x000fe200078ec0ff */
[C---:B------:R-:W-:Y:S01]  /*3360*/  IMAD R170, R7.reuse, 0x180, RZ ;  /* 0x0000018007aa7824 */ /* 0x040fe200078e02ff */
[----:B------:R-:W-:Y:S01]  /*3370*/  LOP3.LUT R25, R24, 0x7, RZ, 0xc0, !PT ;  /* 0x0000000718197812 */ /* 0x000fe200078ec0ff */
[----:B------:R-:W-:Y:S01]  /*3380*/  IMAD.SHL.U32 R30, R28, 0x40, RZ ;  /* 0x000000401c1e7824 */ /* 0x000fe200078e00ff */
[----:B------:R-:W-:Y:S01]  /*3390*/  SHF.R.U32.HI R92, RZ, 0x1, R26 ;  /* 0x00000001ff5c7819 */ /* 0x000fe2000001161a */
[----:B------:R-:W-:Y:S01]  /*33a0*/  ULDC.64 UR10, c[0x0][0x5c8] ;  /* 0x00017200000a7ab9 */ /* 0x000fe20000000a00 */
[----:B------:R-:W-:Y:S01]  /*33b0*/  LOP3.LUT R24, R164, 0x6, R27, 0xf8, !PT ;  /* 0x00000006a4187812 */ /* 0x000fe200078ef81b */
[----:B------:R-:W-:Y:S01]  /*33c0*/  IMAD.WIDE R26, R7, 0x180, RZ ;  /* 0x00000180071a7825 */ /* 0x000fe200078e02ff */
[----:B------:R-:W-:-:S02]  /*33d0*/  LOP3.LUT R29, R30, 0x40, R25, 0xe2, !PT ;  /* 0x000000401e1d7812 */ /* 0x000fc400078ee219 */
[----:B------:R-:W-:Y:S01]  /*33e0*/  IADD3 R31, RZ, -R92, -R25 ;  /* 0x8000005cff1f7210 */ /* 0x000fe20007ffe819 */
[----:B------:R-:W-:Y:S01]  /*33f0*/  IMAD R7, R27, UR10, RZ ;  /* 0x0000000a1b077c24 */ /* 0x000fe2000f8e02ff */
[----:B------:R-:W-:Y:S01]  /*3400*/  SHF.R.S32.HI R93, RZ, 0x1f, R6 ;  /* 0x0000001fff5d7819 */ /* 0x000fe20000011406 */
[----:B------:R-:W-:Y:S01]  /*3410*/  IMAD.MOV.U32 R163, RZ, RZ, -0x1 ;  /* 0xffffffffffa37424 */ /* 0x000fe200078e00ff */
[----:B------:R-:W-:Y:S01]  /*3420*/  SHF.R.S32.HI R25, RZ, 0x1f, R24 ;  /* 0x0000001fff197819 */ /* 0x000fe20000011418 */
[----:B------:R-:W-:Y:S01]  /*3430*/  IMAD R31, R28, -0x40, R31 ;  /* 0xffffffc01c1f7824 */ /* 0x000fe200078e021f */
[----:B------:R-:W-:Y:S01]  /*3440*/  LOP3.LUT R92, R26, R29, R92, 0xfe, !PT ;  /* 0x0000001d1a5c7212 */ /* 0x000fe200078efe5c */
[----:B------:R-:W-:Y:S01]  /*3450*/  IMAD R33, R93, UR6, RZ ;  /* 0x000000065d217c24 */ /* 0x000fe2000f8e02ff */
[----:B----4-:R-:W-:Y:S01]  /*3460*/  ISETP.GE.AND P0, PT, R164, R35, PT ;  /* 0x00000023a400720c */ /* 0x010fe20003f06270 */
[----:B------:R-:W-:Y:S01]  /*3470*/  IMAD.WIDE.U32 R28, R6, UR6, R24 ;  /* 0x00000006061c7c25 */ /* 0x000fe2000f8e0018 */
[----:B------:R-:W-:Y:S01]  /*3480*/  ULDC UR6, c[0x0][0x284] ;  /* 0x0000a10000067ab9 */ /* 0x000fe20000000800 */
[----:B------:R-:W-:-:S02]  /*3490*/  LOP3.LUT R30, R4, 0x3, RZ, 0xc0, !PT ;  /* 0x00000003041e7812 */ /* 0x000fc400078ec0ff */
[----:B------:R-:W-:Y:S01]  /*34a0*/  ISETP.GE.OR P0, PT, R170, UR6, P0 ;  /* 0x00000006aa007c0c */ /* 0x000fe20008706670 */
[----:B------:R-:W-:Y:S01]  /*34b0*/  IMAD R33, R6, UR7, R33 ;  /* 0x0000000706217c24 */ /* 0x000fe2000f8e0221 */
[----:B------:R-:W-:Y:S01]  /*34c0*/  IADD3 R170, -R170, UR6, R31 ;  /* 0x00000006aaaa7c10 */ /* 0x000fe2000fffe11f */
[----:B------:R-:W-:Y:S02]  /*34d0*/  IMAD R169, R30, -0x2, R35 ;  /* 0xfffffffe1ea97824 */ /* 0x000fe400078e0223 */
[----:B------:R-:W-:Y:S02]  /*34e0*/  IMAD.IADD R29, R29, 0x1, R33 ;  /* 0x000000011d1d7824 */ /* 0x000fe400078e0221 */
[C---:B------:R-:W-:Y:S02]  /*34f0*/  IMAD R7, R92.reuse, UR11, R7 ;  /* 0x0000000b5c077c24 */ /* 0x040fe4000f8e0207 */
[----:B------:R-:W-:-:S04]  /*3500*/  IMAD.WIDE.U32 R28, R92, UR10, R28 ;  /* 0x0000000a5c1c7c25 */ /* 0x000fc8000f8e001c */
[----:B------:R-:W-:Y:S01]  /*3510*/  IMAD.IADD R169, R169, 0x1, -R164 ;  /* 0x00000001a9a97824 */ /* 0x000fe200078e0aa4 */
[----:B------:R-:W-:Y:S06]  /*3520*/  @P0 BRA `(.L_x_32) ;  /* 0x0000007800300947 */ /* 0x000fec0003800000 */
[----:B---3-5:R-:W-:Y:S01]  /*3530*/  FSETP.NEU.AND P0, PT, R10, RZ, PT ;  /* 0x000000ff0a00720b */ /* 0x028fe20003f0d000 */
[----:B------:R-:W-:Y:S01]  /*3540*/  BSSY B0, `(.L_x_32) ;  /* 0x000078a000007945 */ /* 0x000fe20003800000 */
[----:B------:R-:W-:-:S11]  /*3550*/  IMAD.IADD R168, R29, 0x1, R7 ;  /* 0x000000011da87824 */ /* 0x000fd600078e0207 */
[----:B------:R-:W-:Y:S05]  /*3560*/  @!P0 BRA `(.L_x_33) ;  /* 0x0000004800948947 */ /* 0x000fea0003800000 */
[----:B------:R-:W-:Y:S01]  /*3570*/  ISETP.GE.AND P0, PT, R170, 0x9, PT ;  /* 0x00000009aa00780c */ /* 0x000fe20003f06270 */
[----:B------:R-:W-:Y:S01]  /*3580*/  ULDC.64 UR6, c[0x0][0x5b8] ;  /* 0x00016e0000067ab9 */ /* 0x000fe20000000a00 */
[----:B------:R-:W-:Y:S01]  /*3590*/  LOP3.LUT R8, R8, 0xffff7fff, RZ, 0xc0, !PT ;  /* 0xffff7fff08087812 */ /* 0x000fe200078ec0ff */
[----:B------:R-:W-:Y:S01]  /*35a0*/  IMAD R93, R93, UR6, RZ ;  /* 0x000000065d5d7c24 */ /* 0x000fe2000f8e02ff */
[C---:B------:R-:W-:Y:S01]  /*35b0*/  ISETP.LT.OR P5, PT, R169.reuse, 0x1, !P0 ;  /* 0x00000001a900780c */ /* 0x040fe200047a1670 */
[C---:B------:R-:W-:Y:S01]  /*35c0*/  IMAD.WIDE.U32 R24, R6.reuse, UR6, R24 ;  /* 0x0000000606187c25 */ /* 0x040fe2000f8e0018 */
[C---:B------:R-:W-:Y:S01]  /*35d0*/  ISETP.LT.OR P4, PT, R169.reuse, 0x2, !P0 ;  /* 0x00000002a900780c */ /* 0x040fe20004781670 */
[----:B------:R-:W-:Y:S01]  /*35e0*/  ULDC.64 UR10, c[0x0][0x5a8] ;  /* 0x00016a00000a7ab9 */ /* 0x000fe20000000a00 */
[----:B------:R-:W-:Y:S01]  /*35f0*/  ISETP.LT.OR P3, PT, R169, 0x9, !P0 ;  /* 0x00000009a900780c */ /* 0x000fe20004761670 */
[----:B------:R-:W-:Y:S01]  /*3600*/  IMAD R93, R6, UR7, R93 ;  /* 0x00000007065d7c24 */ /* 0x000fe2000f8e025d */
[----:B------:R-:W-:Y:S01]  /*3610*/  LOP3.LUT R109, R109, 0xfffeffff, RZ, 0xc0, !PT ;  /* 0xfffeffff6d6d7812 */ /* 0x000fe200078ec0ff */
[----:B------:R-:W-:Y:S01]  /*3620*/  IMAD.MOV.U32 R6, RZ, RZ, R24 ;  /* 0x000000ffff067224 */ /* 0x000fe200078e0018 */
[----:B------:R-:W-:Y:S01]  /*3630*/  ULDC.64 UR6, c[0x0][0x5b0] ;  /* 0x00016c0000067ab9 */ /* 0x000fe20000000a00 */
[----:B------:R-:W-:-:S04]  /*3640*/  IMAD.IADD R7, R25, 0x1, R93 ;  /* 0x0000000119077824 */ /* 0x000fc800078e025d */
[----:B------:R-:W3:Y:S01]  /*3650*/  @!P5 LDC.64 R74, c[0x0][0x5c0] ;  /* 0x00017000ff4adb82 */ /* 0x000ee20000000a00 */
[----:B------:R-:W-:Y:S01]  /*3660*/  @P5 LOP3.LUT R109, R109, 0x10000, RZ, 0xfc, !PT ;  /* 0x000100006d6d5812 */ /* 0x000fe200078efcff */
[----:B------:R-:W-:Y:S02]  /*3670*/  IMAD.WIDE.U32 R24, R92, UR6, R6 ;  /* 0x000000065c187c25 */ /* 0x000fe4000f8e0006 */
[----:B------:R-:W-:Y:S02]  /*3680*/  @P3 LOP3.LUT R8, R8, 0x8000, RZ, 0xfc, !PT ;  /* 0x0000800008083812 */ /* 0x000fe400078efcff */
[----:B------:R-:W-:Y:S02]  /*3690*/  LOP3.LUT R109, R109, 0xffff7fff, RZ, 0xc0, !PT ;  /* 0xffff7fff6d6d7812 */ /* 0x000fe400078ec0ff */
[----:B------:R-:W4:Y:S01]  /*36a0*/  @!P4 LDC.64 R32, c[0x0][0x5c0] ;  /* 0x00017000ff20cb82 */ /* 0x000f220000000a00 */
[----:B------:R-:W-:Y:S02]  /*36b0*/  LOP3.LUT R8, R8, 0xffffbfff, RZ, 0xc0, !PT ;  /* 0xffffbfff08087812 */ /* 0x000fe400078ec0ff */
[----:B------:R-:W-:-:S04]  /*36c0*/  @P4 LOP3.LUT R109, R109, 0x8000, RZ, 0xfc, !PT ;  /* 0x000080006d6d4812 */ /* 0x000fc800078efcff */
[----:B------:R-:W-:Y:S01]  /*36d0*/  LOP3.LUT R109, R109, 0x7fffffff, RZ, 0xc0, !PT ;  /* 0x7fffffff6d6d7812 */ /* 0x000fe200078ec0ff */
[----:B------:R-:W5:Y:S01]  /*36e0*/  @!P3 LDC.64 R42, c[0x0][0x5c0] ;  /* 0x00017000ff2abb82 */ /* 0x000f620000000a00 */
[----:B---3--:R-:W-:-:S04]  /*36f0*/  @!P5 IADD3 R74, P1, P2, R28, R74, R15 ;  /* 0x0000004a1c4ad210 */ /* 0x008fc80007a3e00f */
[----:B------:R-:W-:Y:S02]  /*3700*/  @!P5 IADD3.X R75, R168, R75, R11, P1, P2 ;  /* 0x0000004ba84bd210 */ /* 0x000fe40000fe440b */
[----:B----4-:R-:W-:-:S04]  /*3710*/  @!P4 IADD3 R32, P1, P2, R28, R32, R15 ;  /* 0x000000201c20c210 */ /* 0x010fc80007a3e00f */
[----:B------:R-:W-:Y:S02]  /*3720*/  @!P4 IADD3.X R33, R168, R33, R11, P1, P2 ;  /* 0x00000021a821c210 */ /* 0x000fe40000fe440b */
[----:B------:R-:W-:Y:S02]  /*3730*/  ISETP.GE.AND P4, PT, R170, 0x81, PT ;  /* 0x00000081aa00780c */ /* 0x000fe40003f86270 */
[----:B-----5:R-:W-:-:S04]  /*3740*/  @!P3 IADD3 R42, P1, P2, R28, R42, R15 ;  /* 0x0000002a1c2ab210 */ /* 0x020fc80007a3e00f */
[----:B------:R-:W-:Y:S02]  /*3750*/  @!P3 IADD3.X R43, R168, R43, R11, P1, P2 ;  /* 0x0000002ba82bb210 */ /* 0x000fe40000fe440b */
[----:B------:R-:W-:-:S13]  /*3760*/  ISETP.LT.OR P3, PT, R169, 0xa, !P0 ;  /* 0x0000000aa900780c */ /* 0x000fda0004761670 */
[----:B------:R-:W3:Y:S01]  /*3770*/  @!P3 LDC.64 R40, c[0x0][0x5c0] ;  /* 0x00017000ff28bb82 */ /* 0x000ee20000000a00 */
[----:B------:R-:W-:-:S04]  /*3780*/  @P3 LOP3.LUT R8, R8, 0x4000, RZ, 0xfc, !PT ;  /* 0x0000400008083812 */ /* 0x000fc800078efcff */
[----:B------:R-:W-:Y:S02]  /*3790*/  LOP3.LUT R8, R8, 0xffffdfff, RZ, 0xc0, !PT ;  /* 0xffffdfff08087812 */ /* 0x000fe400078ec0ff */
[----:B---3--:R-:W-:-:S04]  /*37a0*/  @!P3 IADD3 R40, P1, P2, R28, R40, R15 ;  /* 0x000000281c28b210 */ /* 0x008fc80007a3e00f */
        /* <DEDUP_REMOVED lines=25> */
[----:B------:R-:W-:-:S04]  /*3940*/  ISETP.GE.AND P1, PT, R170, 0x101, PT ;  /* 0x00000101aa00780c */ /* 0x000fc80003f26270 */
[----:B------:R-:W-:Y:S02]  /*3950*/  ISETP.LT.OR P5, PT, R169, 0x1, !P1 ;  /* 0x00000001a900780c */ /* 0x000fe40004fa1670 */
[----:B------:R-:W-:-:S11]  /*3960*/  P2R R171, PR, RZ, 0x2 ;  /* 0x00000002ffab7803 */ /* 0x000fd60000000000 */
        /* <DEDUP_REMOVED lines=55> */
[----:B------:R-:W-:Y:S02]  /*3ce0*/  @P5 LOP3.LUT R8, R8, 0x1, RZ, 0xfc, !PT ;  /* 0x0000000108085812 */ /* 0x000fe400078efcff */
        /* <DEDUP_REMOVED lines=32> */
[C---:B------:R-:W-:Y:S02]  /*3ef0*/  ISETP.LT.OR P5, PT, R169.reuse, 0x1a, !P1 ;  /* 0x0000001aa900780c */ /* 0x040fe40004fa1670 */
[----:B------:R-:W-:-:S11]  /*3f00*/  ISETP.LT.OR P1, PT, R169, 0x21, !P0 ;  /* 0x00000021a900780c */ /* 0x000fd60004721670 */
[----:B------:R-:W3:Y:S01]  /*3f10*/  @!P5 LDC.64 R72, c[0x0][0x5c0] ;  /* 0x00017000ff48db82 */ /* 0x000ee20000000a00 */
[----:B------:R-:W-:-:S04]  /*3f20*/  @P5 LOP3.LUT R109, R109, 0x80000, RZ, 0xfc, !PT ;  /* 0x000800006d6d5812 */ /* 0x000fc800078efcff */
[----:B------:R-:W-:-:S04]  /*3f30*/  LOP3.LUT R109, R109, 0xefffffff, RZ, 0xc0, !PT ;  /* 0xefffffff6d6d7812 */ /* 0x000fc800078ec0ff */
[----:B------:R-:W-:-:S04]  /*3f40*/  @P1 LOP3.LUT R109, R109, 0x10000000, RZ, 0xfc, !PT ;  /* 0x100000006d6d1812 */ /* 0x000fc800078efcff */
[----:B------:R-:W-:Y:S02]  /*3f50*/  LOP3.LUT R109, R109, 0xfeffffff, RZ, 0xc0, !PT ;  /* 0xfeffffff6d6d7812 */ /* 0x000fe400078ec0ff */
[----:B---3--:R-:W-:-:S04]  /*3f60*/  @!P5 IADD3 R78, P2, P3, R28, R72, R16 ;  /* 0x000000481c4ed210 */ /* 0x008fc80007b5e010 */
[----:B------:R-:W-:Y:S02]  /*3f70*/  @!P5 IADD3.X R79, R168, R73, R14, P2, P3 ;  /* 0x00000049a84fd210 */ /* 0x000fe400017e640e */
[----:B------:R-:W3:Y:S02]  /*3f80*/  @!P1 LDC.64 R72, c[0x0][0x5c0] ;  /* 0x00017000ff489b82 */ /* 0x000ee40000000a00 */
        /* <DEDUP_REMOVED lines=14> */
[----:B------:R-:W-:Y:S02]  /*4070*/  ISETP.LT.OR P1, PT, R169, 0x2a, !P0 ;  /* 0x0000002aa900780c */ /* 0x000fe40004721670 */
[----:B------:R-:W-:-:S11]  /*4080*/  ISETP.GE.AND P3, PT, R170, 0x89, PT ;  /* 0x00000089aa00780c */ /* 0x000fd60003f66270 */
        /* <DEDUP_REMOVED lines=18> */
[----:B------:R-:W-:Y:S02]  /*41b0*/  ISETP.LT.OR P4, PT, R169, 0x1, !P3 ;  /* 0x00000001a900780c */ /* 0x000fe40005f81670 */
[----:B------:R-:W-:-:S09]  /*41c0*/  P2R R172, PR, RZ, 0x2 ;  /* 0x00000002ffac7803 */ /* 0x000fd20000000000 */
[----:B------:R-:W3:Y:S02]  /*41d0*/  @!P1 LDC.64 R72, c[0x0][0x5c0] ;  /* 0x00017000ff489b82 */ /* 0x000ee40000000a00 */
[----:B------:R-:W-:-:S04]  /*41e0*/  @P4 LOP3.LUT R109, R109, 0x40, RZ, 0xfc, !PT ;  /* 0x000000406d6d4812 */ /* 0x000fc800078efcff */
[----:B------:R-:W-:Y:S02]  /*41f0*/  LOP3.LUT R109, R109, 0xffffffdf, RZ, 0xc0, !PT ;  /* 0xffffffdf6d6d7812 */ /* 0x000fe400078ec0ff */
[----:B---3--:R-:W-:-:S04]  /*4200*/  @!P1 IADD3 R72, P0, P2, R28, R72, R13 ;  /* 0x000000481c489210 */ /* 0x008fc80007a1e00d */
[----:B------:R-:W-:Y:S02]  /*4210*/  @!P1 IADD3.X R73, R168, R73, R12, P0, P2 ;  /* 0x00000049a8499210 */ /* 0x000fe400007e440c */
[----:B------:R-:W-:Y:S02]  /*4220*/  ISETP.LT.OR P1, PT, R169, 0x2, !P3 ;  /* 0x00000002a900780c */ /* 0x000fe40005f21670 */
[----:B------:R-:W-:-:S04]  /*4230*/  @!P4 IADD3 R213, P0, P2, R15, R28, R13 ;  /* 0x0000001c0fd5c210 */ /* 0x000fc80007a1e00d */
[----:B------:R-:W-:-:S07]  /*4240*/  @!P4 IADD3.X R212, R11, R168, R12, P0, P2 ;  /* 0x000000a80bd4c210 */ /* 0x000fce00007e440c */
[----:B------:R-:W-:Y:S02]  /*4250*/  @!P1 IADD3 R211, P0, P2, R15, R28, R13 ;  /* 0x0000001c0fd39210 */ /* 0x000fe40007a1e00d */
[----:B------:R-:W-:Y:S02]  /*4260*/  @P1 LOP3.LUT R109, R109, 0x20, RZ, 0xfc, !PT ;  /* 0x000000206d6d1812 */ /* 0x000fe400078efcff */
[----:B------:R-:W-:Y:S02]  /*4270*/  @!P1 IADD3.X R210, R11, R168, R12, P0, P2 ;  /* 0x000000a80bd29210 */ /* 0x000fe400007e440c */
[----:B------:R-:W-:Y:S02]  /*4280*/  ISETP.LT.OR P1, PT, R169, 0x9, !P3 ;  /* 0x00000009a900780c */ /* 0x000fe40005f21670 */
[----:B------:R-:W-:-:S11]  /*4290*/  LOP3.LUT R109, R109, 0xffffffef, RZ, 0xc0, !PT ;  /* 0xffffffef6d6d7812 */ /* 0x000fd600078ec0ff */
        /* <DEDUP_REMOVED lines=8> */
[----:B------:R-:W-:Y:S02]  /*4320*/  ISETP.GE.AND P0, PT, R170, 0x109, PT ;  /* 0x00000109aa00780c */ /* 0x000fe40003f06270 */
[----:B------:R-:W-:Y:S02]  /*4330*/  LOP3.LUT R109, R109, 0xfffffffb, RZ, 0xc0, !PT ;  /* 0xfffffffb6d6d7812 */ /* 0x000fe400078ec0ff */
[----:B------:R-:W-:-:S02]  /*4340*/  ISETP.LT.OR P1, PT, R169, 0x1, !P0 ;  /* 0x00000001a900780c */ /* 0x000fc40004721670 */
[----:B------:R-:W-:-:S11]  /*4350*/  P2R R188, PR, RZ, 0x1 ;  /* 0x00000001ffbc7803 */ /* 0x000fd60000000000 */
        /* <DEDUP_REMOVED lines=14> */
[----:B------:R-:W-:Y:S02]  /*4440*/  LOP3.LUT R109, R109, 0xffffefff, RZ, 0xc0, !PT ;  /* 0xffffefff6d6d7812 */ /* 0x000fe400078ec0ff */
[----:B------:R-:W-:-:S09]  /*4450*/  P2R R203, PR, RZ, 0x4 ;  /* 0x00000004ffcb7803 */ /* 0x000fd20000000000 */
[----:B------:R-:W-:-:S04]  /*4460*/  @!P2 IADD3 R197, P4, P3, R15, R28, R16 ;  /* 0x0000001c0fc5a210 */ /* 0x000fc80007b9e010 */
[----:B------:R-:W-:Y:S02]  /*4470*/  @!P2 IADD3.X R198, R11, R168, R14, P4, P3 ;  /* 0x000000a80bc6a210 */ /* 0x000fe400027e640e */
[----:B------:R-:W-:-:S04]  /*4480*/  ISETP.GE.AND P2, PT, R170, 0x89, PT ;  /* 0x00000089aa00780c */ /* 0x000fc80003f46270 */
[----:B------:R-:W-:-:S13]  /*4490*/  ISETP.LT.OR P1, PT, R169, 0x11, !P2 ;  /* 0x00000011a900780c */ /* 0x000fda0005721670 */
        /* <DEDUP_REMOVED lines=28> */
[----:B------:R-:W-:-:S04]  /*4660*/  ISETP.LT.OR P1, PT, R169, 0x19, !P0 ;  /* 0x00000019a900780c */ /* 0x000fc80004721670 */
[----:B------:R-:W-:-:S09]  /*4670*/  P2R R187, PR, RZ, 0x2 ;  /* 0x00000002ffbb7803 */ /* 0x000fd20000000000 */
[----:B------:R-:W-:-:S04]  /*4680*/  @!P1 IADD3 R185, P4, P3, R15, R28, R16 ;  /* 0x0000001c0fb99210 */ /* 0x000fc80007b9e010 */
[----:B------:R-:W-:Y:S02]  /*4690*/  @!P1 IADD3.X R186, R11, R168, R14, P4, P3 ;  /* 0x000000a80bba9210 */ /* 0x000fe400027e640e */
[----:B------:R-:W-:Y:S02]  /*46a0*/  ISETP.LT.OR P3, PT, R169, 0x1a, !P0 ;  /* 0x0000001aa900780c */ /* 0x000fe40004761670 */
[----:B------:R-:W-:Y:S02]  /*46b0*/  LOP3.LUT P1, RZ, R109, 0x10000, RZ, 0xc0, !PT ;  /* 0x000100006dff7812 */ /* 0x000fe4000782c0ff */
[----:B------:R-:W-:-:S09]  /*46c0*/  P2R R191, PR, RZ, 0x8 ;  /* 0x00000008ffbf7803 */ /* 0x000fd20000000000 */
[----:B------:R-:W-:-:S04]  /*46d0*/  @!P3 IADD3 R189, P5, P4, R15, R28, R16 ;  /* 0x0000001c0fbdb210 */ /* 0x000fc80007cbe010 */
[----:B------:R-:W-:Y:S02]  /*46e0*/  @!P3 IADD3.X R190, R11, R168, R14, P5, P4 ;  /* 0x000000a80bbeb210 */ /* 0x000fe40002fe840e */
[----:B------:R-:W-:-:S04]  /*46f0*/  ISETP.LT.OR P4, PT, R169, 0x21, !P2 ;  /* 0x00000021a900780c */ /* 0x000fc80005781670 */
[----:B------:R-:W-:-:S09]  /*4700*/  P2R R194, PR, RZ, 0x10 ;  /* 0x00000010ffc27803 */ /* 0x000fd20000000000 */
[----:B------:R-:W-:-:S04]  /*4710*/  @!P4 IADD3 R193, P6, P5, R15, R28, R13 ;  /* 0x0000001c0fc1c210 */ /* 0x000fc80007dde00d */
[----:B------:R-:W-:Y:S02]  /*4720*/  @!P4 IADD3.X R192, R11, R168, R12, P6, P5 ;  /* 0x000000a80bc0c210 */ /* 0x000fe400037ea40c */
[----:B------:R-:W-:-:S13]  /*4730*/  ISETP.LT.OR P5, PT, R169, 0x22, !P2 ;  /* 0x00000022a900780c */ /* 0x000fda00057a1670 */
[----:B------:R-:W-:-:S04]  /*4740*/  @!P5 IADD3 R195, P0, P6, R15, R28, R13 ;  /* 0x0000001c0fc3d210 */ /* 0x000fc80007e1e00d */
[----:B------:R-:W-:Y:S02]  /*4750*/  @!P5 IADD3.X R196, R11, R168, R12, P0, P6 ;  /* 0x000000a80bc4d210 */ /* 0x000fe400007ec40c */
[----:B01----:R-:W-:-:S05]  /*4760*/  IADD3 R165, P6, R92, 0x8, RZ ;  /* 0x000000085ca57810 */ /* 0x003fca0007fde0ff */
[----:B------:R-:W-:Y:S01]  /*4770*/  IMAD.X R164, RZ, RZ, R27, P6 ;  /* 0x000000ffffa47224 */ /* 0x000fe200030e061b */
[----:B------:R-:W-:-:S03]  /*4780*/  IADD3 R95, P6, R92, 0x80, RZ ;  /* 0x000000805c5f7810 */ /* 0x000fc60007fde0ff */
[----:B------:R-:W-:Y:S02]  /*4790*/  IMAD R164, R164, UR6, RZ ;  /* 0x00000006a4a47c24 */ /* 0x000fe4000f8e02ff */
        /* <DEDUP_REMOVED lines=10> */
[----:B------:R-:W-:Y:S01]  /*4840*/  IADD3 R166, P6, R24, UR10, RZ ;  /* 0x0000000a18a67c10 */ /* 0x000fe2000ffde0ff */
[----:B------:R-:W-:Y:S02]  /*4850*/  IMAD R27, R27, UR6, RZ ;  /* 0x000000061b1b7c24 */ /* 0x000fe4000f8e02ff */
[----:B------:R-:W-:Y:S02]  /*4860*/  IMAD R214, R214, UR6, RZ ;  /* 0x00000006d6d67c24 */ /* 0x000fe4000f8e02ff */
[----:B------:R-:W-:-:S05]  /*4870*/  IMAD R27, R92, UR7, R27 ;  /* 0x000000075c1b7c24 */ /* 0x000fca000f8e021b */
[----:B------:R-:W-:Y:S01]  /*4880*/  IADD3.X R167, R25, UR11, R27, P6, !PT ;  /* 0x0000000b19a77c10 */ /* 0x000fe2000b7fe41b */
[----:B------:R-:W-:-:S04]  /*4890*/  IMAD.WIDE.U32 R24, R165, UR6, R6 ;  /* 0x00000006a5187c25 */ /* 0x000fc8000f8e0006 */
[----:B------:R-:W-:Y:S01]  /*48a0*/  IMAD R165, R165, UR7, R164 ;  /* 0x00000007a5a57c24 */ /* 0x000fe2000f8e02a4 */
[----:B------:R-:W-:-:S04]  /*48b0*/  IADD3 R164, P6, R24, UR10, RZ ;  /* 0x0000000a18a47c10 */ /* 0x000fc8000ffde0ff */
        /* <DEDUP_REMOVED lines=11> */
[----:B------:R-:W-:Y:S01]  /*4970*/  IADD3 R26, P6, R24, UR10, RZ ;  /* 0x0000000a181a7c10 */ /* 0x000fe2000ffde0ff */
[----:B------:R-:W-:-:S03]  /*4980*/  IMAD.WIDE.U32 R6, R215, UR6, R6 ;  /* 0x00000006d7067c25 */ /* 0x000fc6000f8e0006 */
[----:B------:R-:W-:Y:S01]  /*4990*/  IADD3.X R27, R25, UR11, R217, P6, !PT ;  /* 0x0000000b191b7c10 */ /* 0x000fe2000b7fe4d9 */
[----:B------:R-:W-:Y:S01]  /*49a0*/  IMAD R215, R215, UR7, R214 ;  /* 0x00000007d7d77c24 */ /* 0x000fe2000f8e02d6 */
[----:B------:R-:W-:-:S04]  /*49b0*/  IADD3 R24, P6, R6, UR10, RZ ;  /* 0x0000000a06187c10 */ /* 0x000fc8000ffde0ff */
[----:B------:R-:W-:Y:S02]  /*49c0*/  IADD3.X R25, R7, UR11, R215, P6, !PT ;  /* 0x0000000b07197c10 */ /* 0x000fe4000b7fe4d7 */
[----:B------:R-:W-:-:S04]  /*49d0*/  ISETP.GE.AND P6, PT, R170, 0x1, PT ;  /* 0x00000001aa00780c */ /* 0x000fc80003fc6270 */
[----:B------:R-:W-:-:S13]  /*49e0*/  ISETP.LT.OR P0, PT, R169, 0x1, !P6 ;  /* 0x00000001a900780c */ /* 0x000fda0007701670 */
[----:B------:R-:W0:Y:S02]  /*49f0*/  @!P0 LDC.64 R6, c[0x0][0x5c0] ;  /* 0x00017000ff068b82 */ /* 0x000e240000000a00 */
[----:B0-----:R-:W-:Y:S02]  /*4a00*/  @!P0 IADD3 R214, P2, R28, R6, RZ ;  /* 0x000000061cd68210 */ /* 0x001fe40007f5e0ff */
[----:B------:R-:W-:-:S03]  /*4a10*/  PRMT R6, RZ, 0x7610, R6 ;  /* 0x00007610ff067816 */ /* 0x000fc60000000006 */
[----:B------:R-:W-:Y:S01]  /*4a20*/  @!P0 IMAD.X R215, R168, 0x1, R7, P2 ;  /* 0x00000001a8d78824 */ /* 0x000fe200010e0607 */
[----:B------:R-:W-:Y:S02]  /*4a30*/  LOP3.LUT P2, RZ, R109, 0x8000, RZ, 0xc0, !PT ;  /* 0x000080006dff7812 */ /* 0x000fe4000784c0ff */
[----:B------:R-:W3:Y:S02]  /*4a40*/  @!P0 LDG.E.U8 R6, desc[UR26][R166.64] ;  /* 0x0000001aa6068981 */ /* 0x000ee4000c1e1100 */
[----:B---3--:R-:W-:-:S04]  /*4a50*/  LOP3.LUT R6, R6, 0xff, RZ, 0xc0, !PT ;  /* 0x000000ff06067812 */ /* 0x008fc800078ec0ff */
[----:B------:R-:W-:-:S05]  /*4a60*/  F2FP.F16.E4M3.UNPACK_B R6, R6 ;  /* 0x00000006ff06723e */ /* 0x000fca00020006ff */
[----:B------:R-:W-:-:S05]  /*4a70*/  HADD2.F32 R7, -RZ, R6.H0_H0 ;  /* 0x20000006ff077230 */ /* 0x000fca0000004100 */
[----:B------:R-:W-:-:S04]  /*4a80*/  FMUL R6, R7, R10 ;  /* 0x0000000a07067220 */ /* 0x000fc80000400000 */
[----:B--2---:R-:W-:Y:S01]  /*4a90*/  FFMA R6, R107, R9, R6 ;  /* 0x000000096b067223 */ /* 0x004fe20000000006 */
[----:B------:R-:W-:-:S04]  /*4aa0*/  PRMT R107, RZ, 0x7610, R107 ;  /* 0x00007610ff6b7816 */ /* 0x000fc8000000006b */
[----:B------:R-:W-:-:S05]  /*4ab0*/  F2FP.SATFINITE.E4M3.F32.PACK_AB_MERGE_C R217, RZ, R6, RZ ;  /* 0x00000006ffd9723e */ /* 0x000fca00048070ff */
[----:B------:R0:W-:Y:S01]  /*4ac0*/  @!P0 STG.E.U8 desc[UR26][R214.64], R217 ;  /* 0x000000d9d6008986 */ /* 0x0001e2000c10111a */
[----:B------:R-:W-:-:S13]  /*4ad0*/  ISETP.LT.OR P0, PT, R169, 0x2, !P6 ;  /* 0x00000002a900780c */ /* 0x000fda0007701670 */
[----:B------:R-:W2:Y:S01]  /*4ae0*/  @!P0 LDG.E.U8 R107, desc[UR26][R166.64+0x1] ;  /* 0x0000011aa66b8981 */ /* 0x000ea2000c1e1100 */
[----:B------:R-:W1:Y:S02]  /*4af0*/  @!P0 LDC.64 R6, c[0x0][0x5c0] ;  /* 0x00017000ff068b82 */ /* 0x000e640000000a00 */
[----:B-1----:R-:W-:-:S05]  /*4b00*/  @!P0 IADD3 R6, P3, R28, R6, RZ ;  /* 0x000000061c068210 */ /* 0x002fca0007f7e0ff */
[----:B------:R-:W-:Y:S01]  /*4b10*/  @!P0 IMAD.X R7, R168, 0x1, R7, P3 ;  /* 0x00000001a8078824 */ /* 0x000fe200018e0607 */
[----:B--2---:R-:W-:-:S04]  /*4b20*/  LOP3.LUT R107, R107, 0xff, RZ, 0xc0, !PT ;  /* 0x000000ff6b6b7812 */ /* 0x004fc800078ec0ff */
[----:B------:R-:W-:-:S05]  /*4b30*/  F2FP.F16.E4M3.UNPACK_B R107, R107 ;  /* 0x0000006bff6b723e */ /* 0x000fca00020006ff */
[----:B------:R-:W-:-:S05]  /*4b40*/  HADD2.F32 R107, -RZ, R107.H0_H0 ;  /* 0x2000006bff6b7230 */ /* 0x000fca0000004100 */
[----:B------:R-:W-:-:S04]  /*4b50*/  FMUL R107, R107, R10 ;  /* 0x0000000a6b6b7220 */ /* 0x000fc80000400000 */
[----:B------:R-:W-:Y:S01]  /*4b60*/  FFMA R107, R106, R9, R107 ;  /* 0x000000096a6b7223 */ /* 0x000fe2000000006b */
[----:B------:R-:W-:-:S04]  /*4b70*/  PRMT R106, RZ, 0x7610, R106 ;  /* 0x00007610ff6a7816 */ /* 0x000fc8000000006a */
[----:B0-----:R-:W-:-:S05]  /*4b80*/  F2FP.SATFINITE.E4M3.F32.PACK_AB_MERGE_C R215, RZ, R107, RZ ;  /* 0x0000006bffd7723e */ /* 0x001fca00048070ff */
[----:B------:R0:W-:Y:S04]  /*4b90*/  @!P0 STG.E.U8 desc[UR26][R6.64+0x1], R215 ;  /* 0x000001d706008986 */ /* 0x0001e8000c10111a */
[----:B------:R-:W2:Y:S02]  /*4ba0*/  @!P1 LDG.E.U8 R106, desc[UR26][R164.64] ;  /* 0x0000001aa46a9981 */ /* 0x000ea4000c1e1100 */
[----:B--2---:R-:W-:-:S04]  /*4bb0*/  LOP3.LUT R106, R106, 0xff, RZ, 0xc0, !PT ;  /* 0x000000ff6a6a7812 */ /* 0x004fc800078ec0ff */
[----:B------:R-:W-:-:S05]  /*4bc0*/  F2FP.F16.E4M3.UNPACK_B R106, R106 ;  /* 0x0000006aff6a723e */ /* 0x000fca00020006ff */
[----:B------:R-:W-:-:S05]  /*4bd0*/  HADD2.F32 R107, -RZ, R106.H0_H0 ;  /* 0x2000006aff6b7230 */ /* 0x000fca0000004100 */
[----:B------:R-:W-:-:S04]  /*4be0*/  FMUL R106, R107, R10 ;  /* 0x0000000a6b6a7220 */ /* 0x000fc80000400000 */
[----:B------:R-:W-:Y:S01]  /*4bf0*/  FFMA R106, R101, R9, R106 ;  /* 0x00000009656a7223 */ /* 0x000fe2000000006a */
[----:B------:R-:W-:-:S04]  /*4c00*/  PRMT R101, RZ, 0x7610, R101 ;  /* 0x00007610ff657816 */ /* 0x000fc80000000065 */
[----:B------:R-:W-:-:S05]  /*4c10*/  F2FP.SATFINITE.E4M3.F32.PACK_AB_MERGE_C R107, RZ, R106, RZ ;  /* 0x0000006aff6b723e */ /* 0x000fca00048070ff */
[----:B------:R1:W-:Y:S04]  /*4c20*/  @!P1 STG.E.U8 desc[UR26][R74.64], R107 ;  /* 0x0000006b4a009986 */ /* 0x0003e8000c10111a */
[----:B------:R-:W2:Y:S01]  /*4c30*/  @!P2 LDG.E.U8 R101, desc[UR26][R164.64+0x1] ;  /* 0x0000011aa465a981 */ /* 0x000ea2000c1e1100 */
[----:B------:R-:W-:-:S13]  /*4c40*/  ISETP.LT.OR P0, PT, R169, 0x9, !P6 ;  /* 0x00000009a900780c */ /* 0x000fda0007701670 */
[----:B0-----:R-:W1:Y:S02]  /*4c50*/  @!P0 LDC.64 R6, c[0x0][0x5c0] ;  /* 0x00017000ff068b82 */ /* 0x001e640000000a00 */
[----:B-1----:R-:W-:Y:S02]  /*4c60*/  @!P0 IADD3 R74, P1, R28, R6, RZ ;  /* 0x000000061c4a8210 */ /* 0x002fe40007f3e0ff */
[----:B------:R-:W-:Y:S02]  /*4c70*/  PRMT R6, RZ, 0x7610, R6 ;  /* 0x00007610ff067816 */ /* 0x000fe40000000006 */
[----:B--2---:R-:W-:-:S04]  /*4c80*/  LOP3.LUT R101, R101, 0xff, RZ, 0xc0, !PT ;  /* 0x000000ff65657812 */ /* 0x004fc800078ec0ff */
[----:B------:R-:W-:-:S05]  /*4c90*/  F2FP.F16.E4M3.UNPACK_B R101, R101 ;  /* 0x00000065ff65723e */ /* 0x000fca00020006ff */
[----:B------:R-:W-:-:S05]  /*4ca0*/  HADD2.F32 R101, -RZ, R101.H0_H0 ;  /* 0x20000065ff657230 */ /* 0x000fca0000004100 */
[----:B------:R-:W-:-:S04]  /*4cb0*/  FMUL R101, R101, R10 ;  /* 0x0000000a65657220 */ /* 0x000fc80000400000 */
[----:B------:R-:W-:-:S05]  /*4cc0*/  FFMA R101, R108, R9, R101 ;  /* 0x000000096c657223 */ /* 0x000fca0000000065 */
[----:B------:R-:W-:-:S05]  /*4cd0*/  F2FP.SATFINITE.E4M3.F32.PACK_AB_MERGE_C R101, RZ, R101, RZ ;  /* 0x00000065ff65723e */ /* 0x000fca00048070ff */
[----:B------:R0:W-:Y:S04]  /*4ce0*/  @!P2 STG.E.U8 desc[UR26][R32.64+0x1], R101 ;  /* 0x000001652000a986 */ /* 0x0001e8000c10111a */
[----:B------:R-:W2:Y:S01]  /*4cf0*/  @!P0 LDG.E.U8 R6, desc[UR26][R166.64+0x8] ;  /* 0x0000081aa6068981 */ /* 0x000ea2000c1e1100 */
[----:B------:R-:W-:Y:S01]  /*4d00*/  @!P0 IMAD.X R75, R168, 0x1, R7, P1 ;  /* 0x00000001a84b8824 */ /* 0x000fe200008e0607 */
[----:B------:R-:W-:Y:S02]  /*4d10*/  ISETP.LT.OR P1, PT, R169, 0xa, !P6 ;  /* 0x0000000aa900780c */ /* 0x000fe40007721670 */
[----:B0-----:R-:W-:Y:S02]  /*4d20*/  PRMT R32, RZ, 0x7610, R32 ;  /* 0x00007610ff207816 */ /* 0x001fe40000000020 */
[----:B--2---:R-:W-:-:S04]  /*4d30*/  LOP3.LUT R6, R6, 0xff, RZ, 0xc0, !PT ;  /* 0x000000ff06067812 */ /* 0x004fc800078ec0ff */
[----:B------:R-:W-:-:S05]  /*4d40*/  F2FP.F16.E4M3.UNPACK_B R6, R6 ;  /* 0x00000006ff06723e */ /* 0x000fca00020006ff */
[----:B------:R-:W-:-:S05]  /*4d50*/  HADD2.F32 R7, -RZ, R6.H0_H0 ;  /* 0x20000006ff077230 */ /* 0x000fca0000004100 */
[----:B------:R-:W-:-:S04]  /*4d60*/  FMUL R6, R7, R10 ;  /* 0x0000000a07067220 */ /* 0x000fc80000400000 */
[----:B------:R-:W-:-:S05]  /*4d70*/  FFMA R6, R127, R9, R6 ;  /* 0x000000097f067223 */ /* 0x000fca0000000006 */
[----:B------:R-:W-:Y:S02]  /*4d80*/  F2FP.SATFINITE.E4M3.F32.PACK_AB_MERGE_C R101, RZ, R6, RZ ;  /* 0x00000006ff65723e */ /* 0x000fe400048070ff */
[----:B------:R-:W0:Y:S03]  /*4d90*/  @!P1 LDC.64 R6, c[0x0][0x5c0] ;  /* 0x00017000ff069b82 */ /* 0x000e260000000a00 */
[----:B------:R1:W-:Y:S04]  /*4da0*/  @!P0 STG.E.U8 desc[UR26][R74.64+0x8], R101 ;  /* 0x000008654a008986 */ /* 0x0003e8000c10111a */
[----:B------:R-:W2:Y:S01]  /*4db0*/  @!P1 LDG.E.U8 R32, desc[UR26][R166.64+0x9] ;  /* 0x0000091aa6209981 */ /* 0x000ea2000c1e1100 */
[----:B------:R-:W-:-:S02]  /*4dc0*/  LOP3.LUT P4, RZ, R8, 0x8000, RZ, 0xc0, !PT ;  /* 0x0000800008ff7812 */ /* 0x000fc4000788c0ff */
[----:B0-----:R-:W-:-:S05]  /*4dd0*/  @!P1 IADD3 R6, P0, R28, R6, RZ ;  /* 0x000000061c069210 */ /* 0x001fca0007f1e0ff */
[----:B------:R-:W-:Y:S01]  /*4de0*/  @!P1 IMAD.X R7, R168, 0x1, R7, P0 ;  /* 0x00000001a8079824 */ /* 0x000fe200000e0607 */
[----:B--2---:R-:W-:-:S04]  /*4df0*/  LOP3.LUT R32, R32, 0xff, RZ, 0xc0, !PT ;  /* 0x000000ff20207812 */ /* 0x004fc800078ec0ff */
[----:B------:R-:W-:-:S05]  /*4e00*/  F2FP.F16.E4M3.UNPACK_B R32, R32 ;  /* 0x00000020ff20723e */ /* 0x000fca00020006ff */
[----:B------:R-:W-:-:S05]  /*4e10*/  HADD2.F32 R33, -RZ, R32.H0_H0 ;  /* 0x20000020ff217230 */ /* 0x000fca0000004100 */
[----:B------:R-:W-:-:S04]  /*4e20*/  FMUL R33, R33, R10 ;  /* 0x0000000a21217220 */ /* 0x000fc80000400000 */
[----:B------:R-:W-:Y:S01]  /*4e30*/  FFMA R33, R122, R9, R33 ;  /* 0x000000097a217223 */ /* 0x000fe20000000021 */
[----:B------:R-:W-:-:S04]  /*4e40*/  PRMT R32, RZ, 0x7610, R32 ;  /* 0x00007610ff207816 */ /* 0x000fc80000000020 */
[----:B-1----:R-:W-:-:S05]  /*4e50*/  F2FP.SATFINITE.E4M3.F32.PACK_AB_MERGE_C R75, RZ, R33, RZ ;  /* 0x00000021ff4b723e */ /* 0x002fca00048070ff */
[----:B------:R0:W-:Y:S04]  /*4e60*/  @!P1 STG.E.U8 desc[UR26][R6.64+0x9], R75 ;  /* 0x0000094b06009986 */ /* 0x0001e8000c10111a */
[----:B------:R-:W2:Y:S01]  /*4e70*/  @!P4 LDG.E.U8 R32, desc[UR26][R164.64+0x8] ;  /* 0x0000081aa420c981 */ /* 0x000ea2000c1e1100 */
[----:B------:R-:W-:Y:S02]  /*4e80*/  LOP3.LUT P3, RZ, R8, 0x4000, RZ, 0xc0, !PT ;  /* 0x0000400008ff7812 */ /* 0x000fe4000786c0ff */
[----:B--2---:R-:W-:-:S04]  /*4e90*/  LOP3.LUT R32, R32, 0xff, RZ, 0xc0, !PT ;  /* 0x000000ff20207812 */ /* 0x004fc800078ec0ff */
[----:B------:R-:W-:-:S05]  /*4ea0*/  F2FP.F16.E4M3.UNPACK_B R32, R32 ;  /* 0x00000020ff20723e */ /* 0x000fca00020006ff */
[----:B------:R-:W-:-:S05]  /*4eb0*/  HADD2.F32 R33, -RZ, R32.H0_H0 ;  /* 0x20000020ff217230 */ /* 0x000fca0000004100 */
[----:B------:R-:W-:-:S04]  /*4ec0*/  FMUL R32, R33, R10 ;  /* 0x0000000a21207220 */ /* 0x000fc80000400000 */
[----:B------:R-:W-:-:S05]  /*4ed0*/  FFMA R32, R119, R9, R32 ;  /* 0x0000000977207223 */ /* 0x000fca0000000020 */
[----:B------:R-:W-:Y:S02]  /*4ee0*/  F2FP.SATFINITE.E4M3.F32.PACK_AB_MERGE_C R33, RZ, R32, RZ ;  /* 0x00000020ff21723e */ /* 0x000fe400048070ff */
[----:B------:R-:W-:-:S03]  /*4ef0*/  PRMT R32, RZ, 0x7610, R32 ;  /* 0x00007610ff207816 */ /* 0x000fc60000000020 */
[----:B------:R1:W-:Y:S04]  /*4f00*/  @!P4 STG.E.U8 desc[UR26][R42.64+0x8], R33 ;  /* 0x000008212a00c986 */ /* 0x0003e8000c10111a */
[----:B------:R-:W2:Y:S01]  /*4f10*/  @!P3 LDG.E.U8 R32, desc[UR26][R164.64+0x9] ;  /* 0x0000091aa420b981 */ /* 0x000ea2000c1e1100 */
[----:B------:R-:W-:Y:S02]  /*4f20*/  LOP3.LUT P0, RZ, R8, 0x2000, RZ, 0xc0, !PT ;  /* 0x0000200008ff7812 */ /* 0x000fe4000780c0ff */
[----:B0-----:R-:W-:Y:S02]  /*4f30*/  PRMT R6, RZ, 0x7610, R6 ;  /* 0x00007610ff067816 */ /* 0x001fe40000000006 */
        /* <DEDUP_REMOVED lines=14> */
[----:B-1----:R-:W-:Y:S02]  /*5020*/  F2FP.SATFINITE.E4M3.F32.PACK_AB_MERGE_C R33, RZ, R6, RZ ;  /* 0x00000006ff21723e */ /* 0x002fe400048070ff */
[----:B------:R-:W-:-:S03]  /*5030*/  PRMT R6, RZ, 0x7610, R6 ;  /* 0x00007610ff067816 */ /* 0x000fc60000000006 */
        /* <DEDUP_REMOVED lines=8> */
[----:B0-----:R-:W-:Y:S02]  /*50c0*/  F2FP.SATFINITE.E4M3.F32.PACK_AB_MERGE_C R41, RZ, R7, RZ ;  /* 0x00000007ff29723e */ /* 0x001fe400048070ff */
[----:B------:R-:W0:Y:S03]  /*50d0*/  @!P2 LDC.64 R6, c[0x0][0x5c0] ;  /* 0x00017000ff06ab82 */ /* 0x000e260000000a00 */
[----:B------:R2:W-:Y:S01]  /*50e0*/  @!P1 STG.E.U8 desc[UR26][R30.64+0x1], R41 ;  /* 0x000001291e009986 */ /* 0x0005e2000c10111a */
[----:B0-----:R-:W-:Y:S02]  /*50f0*/  @!P2 IADD3 R32, P1, R213, R6, RZ ;  /* 0x00000006d520a210 */ /* 0x001fe40007f3e0ff */
[----:B------:R-:W-:-:S06]  /*5100*/  PRMT R6, RZ, 0x7610, R6 ;  /* 0x00007610ff067816 */ /* 0x000fcc0000000006 */
[----:B------:R-:W3:Y:S01]  /*5110*/  @!P2 LDG.E.U8 R6, desc[UR26][R92.64] ;  /* 0x0000001a5c06a981 */ /* 0x000ee2000c1e1100 */
[----:B-1----:R-:W-:Y:S01]  /*5120*/  @!P2 IMAD.X R33, R212, 0x1, R7, P1 ;  /* 0x00000001d421a824 */ /* 0x002fe200008e0607 */
[----:B------:R-:W-:Y:S02]  /*5130*/  LOP3.LUT P3, RZ, R109, 0x20, RZ, 0xc0, !PT ;  /* 0x000000206dff7812 */ /* 0x000fe4000786c0ff */
[----:B--2---:R-:W-:Y:S02]  /*5140*/  PRMT R30, RZ, 0x7610, R30 ;  /* 0x00007610ff1e7816 */ /* 0x004fe4000000001e */
[----:B---3--:R-:W-:-:S04]  /*5150*/  LOP3.LUT R6, R6, 0xff, RZ, 0xc0, !PT ;  /* 0x000000ff06067812 */ /* 0x008fc800078ec0ff */
        /* <DEDUP_REMOVED lines=31> */
[----:B--2---:R-:W-:-:S04]  /*5350*/  LOP3.LUT R30, R30, 0xff, RZ, 0xc0, !PT ;  /* 0x000000ff1e1e7812 */ /* 0x004fc800078ec0ff */
[----:B------:R-:W-:-:S05]  /*5360*/  F2FP.F16.E4M3.UNPACK_B R30, R30 ;  /* 0x0000001eff1e723e */ /* 0x000fca00020006ff */
[----:B0-----:R-:W-:-:S05]  /*5370*/  HADD2.F32 R7, -RZ, R30.H0_H0 ;  /* 0x2000001eff077230 */ /* 0x001fca0000004100 */
[----:B------:R-:W-:-:S04]  /*5380*/  FMUL R7, R7, R10 ;  /* 0x0000000a07077220 */ /* 0x000fc80000400000 */
[----:B------:R-:W-:-:S05]  /*5390*/  FFMA R7, R146, R9, R7 ;  /* 0x0000000992077223 */ /* 0x000fca0000000007 */
[----:B------:R-:W-:Y:S02]  /*53a0*/  F2FP.SATFINITE.E4M3.F32.PACK_AB_MERGE_C R33, RZ, R7, RZ ;  /* 0x00000007ff21723e */ /* 0x000fe400048070ff */
[----:B------:R-:W0:Y:S03]  /*53b0*/  @!P2 LDC.64 R6, c[0x0][0x5c0] ;  /* 0x00017000ff06ab82 */ /* 0x000e260000000a00 */
[----:B------:R-:W-:Y:S01]  /*53c0*/  @!P1 STG.E.U8 desc[UR26][R58.64+0x9], R33 ;  /* 0x000009213a009986 */ /* 0x000fe2000c10111a */
[----:B0-----:R-:W-:Y:S02]  /*53d0*/  @!P2 IADD3 R30, P1, R209, R6, RZ ;  /* 0x00000006d11ea210 */ /* 0x001fe40007f3e0ff */
[----:B------:R-:W-:-:S06]  /*53e0*/  PRMT R6, RZ, 0x7610, R6 ;  /* 0x00007610ff067816 */ /* 0x000fcc0000000006 */
[----:B------:R-:W2:Y:S01]  /*53f0*/  @!P2 LDG.E.U8 R6, desc[UR26][R92.64+0x8] ;  /* 0x0000081a5c06a981 */ /* 0x000ea2000c1e1100 */
[----:B-1----:R-:W-:Y:S01]  /*5400*/  @!P2 IMAD.X R31, R208, 0x1, R7, P1 ;  /* 0x00000001d01fa824 */ /* 0x002fe200008e0607 */
[----:B------:R-:W-:Y:S02]  /*5410*/  LOP3.LUT P3, RZ, R109, 0x8, RZ, 0xc0, !PT ;  /* 0x000000086dff7812 */ /* 0x000fe4000786c0ff */
[----:B------:R-:W-:Y:S02]  /*5420*/  PRMT R32, RZ, 0x7610, R32 ;  /* 0x00007610ff207816 */ /* 0x000fe40000000020 */
        /* <DEDUP_REMOVED lines=10> */
[----:B-1----:R-:W-:Y:S02]  /*54d0*/  PRMT R30, RZ, 0x7610, R30 ;  /* 0x00007610ff1e7816 */ /* 0x002fe4000000001e */
[----:B0-----:R-:W-:-:S05]  /*54e0*/  @!P3 IADD3 R6, P4, R207, R6, RZ ;  /* 0x00000006cf06b210 */ /* 0x001fca0007f9e0ff */
[----:B------:R-:W-:Y:S01]  /*54f0*/  @!P3 IMAD.X R7, R206, 0x1, R7, P4 ;  /* 0x00000001ce07b824 */ /* 0x000fe200020e0607 */
        /* <DEDUP_REMOVED lines=72> */
[----:B------:R2:W-:Y:S01]  /*5980*/  @!P0 STG.E.U8 desc[UR26][R36.64+0x9], R33 ;  /* 0x0000092124008986 */ /* 0x0005e2000c10111a */
[----:B0-----:R-:W-:Y:S02]  /*5990*/  @!P1 IADD3 R30, P0, R199, R6, RZ ;  /* 0x00000006c71e9210 */ /* 0x001fe40007f1e0ff */
[----:B------:R-:W-:-:S06]  /*59a0*/  PRMT R6, RZ, 0x7610, R6 ;  /* 0x00007610ff067816 */ /* 0x000fcc0000000006 */
[----:B------:R-:W3:Y:S01]  /*59b0*/  @!P1 LDG.E.U8 R6, desc[UR26][R24.64+0x8] ;  /* 0x0000081a18069981 */ /* 0x000ee2000c1e1100 */
[----:B-1----:R-:W-:Y:S01]  /*59c0*/  @!P1 IMAD.X R31, R200, 0x1, R7, P0 ;  /* 0x00000001c81f9824 */ /* 0x002fe200000e0607 */
[----:B------:R-:W-:Y:S02]  /*59d0*/  ISETP.NE.AND P2, PT, R203, RZ, PT ;  /* 0x000000ffcb00720c */ /* 0x000fe40003f45270 */
[----:B---3--:R-:W-:-:S04]  /*59e0*/  LOP3.LUT R6, R6, 0xff, RZ, 0xc0, !PT ;  /* 0x000000ff06067812 */ /* 0x008fc800078ec0ff */
[----:B------:R-:W-:-:S05]  /*59f0*/  F2FP.F16.E4M3.UNPACK_B R6, R6 ;  /* 0x00000006ff06723e */ /* 0x000fca00020006ff */
[----:B------:R-:W-:-:S05]  /*5a00*/  HADD2.F32 R7, -RZ, R6.H0_H0 ;  /* 0x20000006ff077230 */ /* 0x000fca0000004100 */
        /* <DEDUP_REMOVED lines=8> */
[----:B--2---:R-:W-:Y:S01]  /*5a90*/  @!P2 IMAD.X R33, R198, 0x1, R7, P0 ;  /* 0x00000001c621a824 */ /* 0x004fe200000e0607 */
[----:B---3--:R-:W-:-:S04]  /*5aa0*/  LOP3.LUT R6, R6, 0xff, RZ, 0xc0, !PT ;  /* 0x000000ff06067812 */ /* 0x008fc800078ec0ff */
[----:B------:R-:W-:-:S05]  /*5ab0*/  F2FP.F16.E4M3.UNPACK_B R6, R6 ;  /* 0x00000006ff06723e */ /* 0x000fca00020006ff */
[----:B------:R-:W-:-:S05]  /*5ac0*/  HADD2.F32 R7, -RZ, R6.H0_H0 ;  /* 0x20000006ff077230 */ /* 0x000fca0000004100 */
[----:B------:R-:W-:-:S04]  /*5ad0*/  FMUL R7, R7, R10 ;  /* 0x0000000a07077220 */ /* 0x000fc80000400000 */
[----:B------:R-:W-:-:S05]  /*5ae0*/  FFMA R7, R158, R9, R7 ;  /* 0x000000099e077223 */ /* 0x000fca0000000007 */
[----:B-1----:R-:W-:-:S05]  /*5af0*/  F2FP.SATFINITE.E4M3.F32.PACK_AB_MERGE_C R35, RZ, R7, RZ ;  /* 0x00000007ff23723e */ /* 0x002fca00048070ff */
[----:B------:R0:W-:Y:S01]  /*5b00*/  @!P2 STG.E.U8 desc[UR26][R32.64+0x9], R35 ;  /* 0x000009232000a986 */ /* 0x0001e2000c10111a */
[----:B------:R-:W-:-:S13]  /*5b10*/  ISETP.LT.OR P2, PT, R169, 0x11, !P6 ;  /* 0x00000011a900780c */ /* 0x000fda0007741670 */
[----:B------:R-:W1:Y:S02]  /*5b20*/  @!P2 LDC.64 R6, c[0x0][0x5c0] ;  /* 0x00017000ff06ab82 */ /* 0x000e640000000a00 */
[----:B-1----:R-:W-:Y:S02]  /*5b30*/  @!P2 IADD3 R30, P1, R28, R6, RZ ;  /* 0x000000061c1ea210 */ /* 0x002fe40007f3e0ff */
[----:B------:R-:W-:-:S06]  /*5b40*/  PRMT R6, RZ, 0x7610, R6 ;  /* 0x00007610ff067816 */ /* 0x000fcc0000000006 */
[----:B------:R-:W2:Y:S01]  /*5b50*/  @!P2 LDG.E.U8 R6, desc[UR26][R166.64+0x10] ;  /* 0x0000101aa606a981 */ /* 0x000ea2000c1e1100 */
[----:B------:R-:W-:Y:S01]  /*5b60*/  @!P2 IMAD.X R31, R168, 0x1, R7, P1 ;  /* 0x00000001a81fa824 */ /* 0x000fe200008e0607 */
[----:B0-----:R-:W-:Y:S02]  /*5b70*/  PRMT R32, RZ, 0x7610, R32 ;  /* 0x00007610ff207816 */ /* 0x001fe40000000020 */
[----:B--2---:R-:W-:-:S04]  /*5b80*/  LOP3.LUT R6, R6, 0xff, RZ, 0xc0, !PT ;  /* 0x000000ff06067812 */ /* 0x004fc800078ec0ff */
[----:B------:R-:W-:-:S05]  /*5b90*/  F2FP.F16.E4M3.UNPACK_B R6, R6 ;  /* 0x00000006ff06723e */ /* 0x000fca00020006ff */
[----:B------:R-:W-:-:S05]  /*5ba0*/  HADD2.F32 R7, -RZ, R6.H0_H0 ;  /* 0x20000006ff077230 */ /* 0x000fca0000004100 */
[----:B------:R-:W-:-:S04]  /*5bb0*/  FMUL R6, R7, R10 ;  /* 0x0000000a07067220 */ /* 0x000fc80000400000 */
[----:B------:R-:W-:-:S05]  /*5bc0*/  FFMA R6, R153, R9, R6 ;  /* 0x0000000999067223 */ /* 0x000fca0000000006 */
[----:B------:R-:W-:-:S05]  /*5bd0*/  F2FP.SATFINITE.E4M3.F32.PACK_AB_MERGE_C R35, RZ, R6, RZ ;  /* 0x00000006ff23723e */ /* 0x000fca00048070ff */
[----:B------:R0:W-:Y:S01]  /*5be0*/  @!P2 STG.E.U8 desc[UR26][R30.64+0x10], R35 ;  /* 0x000010231e00a986 */ /* 0x0001e2000c10111a */
[----:B------:R-:W-:-:S13]  /*5bf0*/  ISETP.LT.OR P2, PT, R169, 0x12, !P6 ;  /* 0x00000012a900780c */ /* 0x000fda0007741670 */
[----:B------:R-:W2:Y:S01]  /*5c00*/  @!P2 LDG.E.U8 R32, desc[UR26][R166.64+0x11] ;  /* 0x0000111aa620a981 */ /* 0x000ea2000c1e1100 */
[----:B------:R-:W1:Y:S01]  /*5c10*/  @!P2 LDC.64 R6, c[0x0][0x5c0] ;  /* 0x00017000ff06ab82 */ /* 0x000e620000000a00 */
[----:B------:R-:W-:Y:S02]  /*5c20*/  LOP3.LUT P0, RZ, R8, 0x200, RZ, 0xc0, !PT ;  /* 0x0000020008ff7812 */ /* 0x000fe4000780c0ff */
[----:B0-----:R-:W-:Y:S02]  /*5c30*/  PRMT R30, RZ, 0x7610, R30 ;  /* 0x00007610ff1e7816 */ /* 0x001fe4000000001e */
[----:B-1----:R-:W-:-:S05]  /*5c40*/  @!P2 IADD3 R6, P3, R28, R6, RZ ;  /* 0x000000061c06a210 */ /* 0x002fca0007f7e0ff */
        /* <DEDUP_REMOVED lines=19> */
[----:B------:R-:W-:Y:S02]  /*5d80*/  ISETP.LT.OR P2, PT, R169, 0x19, !P6 ;  /* 0x00000019a900780c */ /* 0x000fe40007741670 */
[----:B--2---:R-:W-:-:S04]  /*5d90*/  LOP3.LUT R30, R30, 0xff, RZ, 0xc0, !PT ;  /* 0x000000ff1e1e7812 */ /* 0x004fc800078ec0ff */
[----:B------:R-:W-:-:S05]  /*5da0*/  F2FP.F16.E4M3.UNPACK_B R30, R30 ;  /* 0x0000001eff1e723e */ /* 0x000fca00020006ff */
[----:B0-----:R-:W-:-:S05]  /*5db0*/  HADD2.F32 R7, -RZ, R30.H0_H0 ;  /* 0x2000001eff077230 */ /* 0x001fca0000004100 */
[----:B------:R-:W-:-:S04]  /*5dc0*/  FMUL R7, R7, R10 ;  /* 0x0000000a07077220 */ /* 0x000fc80000400000 */
[----:B------:R-:W-:Y:S01]  /*5dd0*/  FFMA R7, R154, R9, R7 ;  /* 0x000000099a077223 */ /* 0x000fe20000000007 */
[----:B------:R-:W-:-:S04]  /*5de0*/  PRMT R30, RZ, 0x7610, R30 ;  /* 0x00007610ff1e7816 */ /* 0x000fc8000000001e */
[----:B------:R-:W-:Y:S02]  /*5df0*/  F2FP.SATFINITE.E4M3.F32.PACK_AB_MERGE_C R33, RZ, R7, RZ ;  /* 0x00000007ff21723e */ /* 0x000fe400048070ff */
[----:B------:R-:W0:Y:S03]  /*5e00*/  @!P2 LDC.64 R6, c[0x0][0x5c0] ;  /* 0x00017000ff06ab82 */ /* 0x000e260000000a00 */
[----:B------:R-:W-:Y:S04]  /*5e10*/  @!P1 STG.E.U8 desc[UR26][R68.64+0x11], R33 ;  /* 0x0000112144009986 */ /* 0x000fe8000c10111a */
[----:B------:R-:W2:Y:S01]  /*5e20*/  @!P2 LDG.E.U8 R30, desc[UR26][R166.64+0x18] ;  /* 0x0000181aa61ea981 */ /* 0x000ea2000c1e1100 */
[----:B0-----:R-:W-:-:S05]  /*5e30*/  @!P2 IADD3 R6, P0, R28, R6, RZ ;  /* 0x000000061c06a210 */ /* 0x001fca0007f1e0ff */
[----:B------:R-:W-:Y:S01]  /*5e40*/  @!P2 IMAD.X R7, R168, 0x1, R7, P0 ;  /* 0x00000001a807a824 */ /* 0x000fe200000e0607 */
[----:B------:R-:W-:Y:S02]  /*5e50*/  PRMT R32, RZ, 0x7610, R32 ;  /* 0x00007610ff207816 */ /* 0x000fe40000000020 */
[----:B--2---:R-:W-:-:S04]  /*5e60*/  LOP3.LUT R30, R30, 0xff, RZ, 0xc0, !PT ;  /* 0x000000ff1e1e7812 */ /* 0x004fc800078ec0ff */
[----:B------:R-:W-:-:S05]  /*5e70*/  F2FP.F16.E4M3.UNPACK_B R30, R30 ;  /* 0x0000001eff1e723e */ /* 0x000fca00020006ff */
[----:B-1----:R-:W-:-:S05]  /*5e80*/  HADD2.F32 R31, -RZ, R30.H0_H0 ;  /* 0x2000001eff1f7230 */ /* 0x002fca0000004100 */
        /* <DEDUP_REMOVED lines=47> */
[----:B------:R-:W-:Y:S04]  /*6180*/  @!P1 STG.E.U8 desc[UR26][R62.64+0x10], R33 ;  /* 0x000010213e009986 */ /* 0x000fe8000c10111a */
[----:B------:R-:W2:Y:S01]  /*6190*/  @!P2 LDG.E.U8 R6, desc[UR26][R94.64+0x11] ;  /* 0x0000111a5e06a981 */ /* 0x000ea2000c1e1100 */
[----:B------:R-:W-:Y:S02]  /*61a0*/  LOP3.LUT P3, RZ, R109, 0x1000, RZ, 0xc0, !PT ;  /* 0x000010006dff7812 */ /* 0x000fe4000786c0ff */
[----:B------:R-:W-:Y:S02]  /*61b0*/  PRMT R30, RZ, 0x7610, R30 ;  /* 0x00007610ff1e7816 */ /* 0x000fe4000000001e */
[----:B--2---:R-:W-:-:S04]  /*61c0*/  LOP3.LUT R6, R6, 0xff, RZ, 0xc0, !PT ;  /* 0x000000ff06067812 */ /* 0x004fc800078ec0ff */
[----:B------:R-:W-:-:S05]  /*61d0*/  F2FP.F16.E4M3.UNPACK_B R6, R6 ;  /* 0x00000006ff06723e */ /* 0x000fca00020006ff */
[----:B------:R-:W-:-:S05]  /*61e0*/  HADD2.F32 R7, -RZ, R6.H0_H0 ;  /* 0x20000006ff077230 */ /* 0x000fca0000004100 */
[----:B------:R-:W-:-:S04]  /*61f0*/  FMUL R7, R7, R10 ;  /* 0x0000000a07077220 */ /* 0x000fc80000400000 */
[----:B------:R-:W-:-:S05]  /*6200*/  FFMA R7, R148, R9, R7 ;  /* 0x0000000994077223 */ /* 0x000fca0000000007 */
[----:B-1----:R-:W-:Y:S02]  /*6210*/  F2FP.SATFINITE.E4M3.F32.PACK_AB_MERGE_C R35, RZ, R7, RZ ;  /* 0x00000007ff23723e */ /* 0x002fe400048070ff */
[----:B------:R-:W1:Y:S03]  /*6220*/  @!P3 LDC.64 R6, c[0x0][0x5c0] ;  /* 0x00017000ff06bb82 */ /* 0x000e660000000a00 */
[----:B------:R2:W-:Y:S04]  /*6230*/  @!P2 STG.E.U8 desc[UR26][R60.64+0x11], R35 ;  /* 0x000011233c00a986 */ /* 0x0005e8000c10111a */
[----:B------:R-:W3:Y:S01]  /*6240*/  @!P3 LDG.E.U8 R30, desc[UR26][R92.64+0x10] ;  /* 0x0000101a5c1eb981 */ /* 0x000ee2000c1e1100 */
[----:B------:R-:W-:-:S02]  /*6250*/  LOP3.LUT P0, RZ, R109, 0x800, RZ, 0xc0, !PT ;  /* 0x000008006dff7812 */ /* 0x000fc4000780c0ff */
[----:B------:R-:W-:Y:S02]  /*6260*/  PRMT R32, RZ, 0x7610, R32 ;  /* 0x00007610ff207816 */ /* 0x000fe40000000020 */
[----:B-1----:R-:W-:-:S05]  /*6270*/  @!P3 IADD3 R6, P2, R173, R6, RZ ;  /* 0x00000006ad06b210 */ /* 0x002fca0007f5e0ff */
[----:B------:R-:W-:Y:S01]  /*6280*/  @!P3 IMAD.X R7, R174, 0x1, R7, P2 ;  /* 0x00000001ae07b824 */ /* 0x000fe200010e0607 */
[----:B---3--:R-:W-:-:S04]  /*6290*/  LOP3.LUT R30, R30, 0xff, RZ, 0xc0, !PT ;  /* 0x000000ff1e1e7812 */ /* 0x008fc800078ec0ff */
[----:B------:R-:W-:-:S05]  /*62a0*/  F2FP.F16.E4M3.UNPACK_B R30, R30 ;  /* 0x0000001eff1e723e */ /* 0x000fca00020006ff */
[----:B0-----:R-:W-:-:S05]  /*62b0*/  HADD2.F32 R31, -RZ, R30.H0_H0 ;  /* 0x2000001eff1f7230 */ /* 0x001fca0000004100 */
[----:B------:R-:W-:-:S04]  /*62c0*/  FMUL R30, R31, R10 ;  /* 0x0000000a1f1e7220 */ /* 0x000fc80000400000 */
[----:B------:R-:W-:-:S05]  /*62d0*/  FFMA R30, R143, R9, R30 ;  /* 0x000000098f1e7223 */ /* 0x000fca000000001e */
[----:B--2---:R-:W-:Y:S02]  /*62e0*/  F2FP.SATFINITE.E4M3.F32.PACK_AB_MERGE_C R35, RZ, R30, RZ ;  /* 0x0000001eff23723e */ /* 0x004fe400048070ff */
        /* <DEDUP_REMOVED lines=34> */
[----:B------:R-:W-:Y:S04]  /*6510*/  @!P2 STG.E.U8 desc[UR26][R52.64+0x19], R33 ;  /* 0x000019213400a986 */ /* 0x000fe8000c10111a */
[----:B------:R-:W2:Y:S01]  /*6520*/  @!P3 LDG.E.U8 R30, desc[UR26][R92.64+0x18] ;  /* 0x0000181a5c1eb981 */ /* 0x000ea2000c1e1100 */
[----:B------:R-:W-:-:S02]  /*6530*/  LOP3.LUT P0, RZ, R109, 0x200, RZ, 0xc0, !PT ;  /* 0x000002006dff7812 */ /* 0x000fc4000780c0ff */
[----:B------:R-:W-:Y:S02]  /*6540*/  PRMT R32, RZ, 0x7610, R32 ;  /* 0x00007610ff207816 */ /* 0x000fe40000000020 */
[----:B0-----:R-:W-:-:S05]  /*6550*/  @!P3 IADD3 R6, P2, R177, R6, RZ ;  /* 0x00000006b106b210 */ /* 0x001fca0007f5e0ff */
[----:B------:R-:W-:Y:S01]  /*6560*/  @!P3 IMAD.X R7, R178, 0x1, R7, P2 ;  /* 0x00000001b207b824 */ /* 0x000fe200010e0607 */
[----:B--2---:R-:W-:-:S04]  /*6570*/  LOP3.LUT R30, R30, 0xff, RZ, 0xc0, !PT ;  /* 0x000000ff1e1e7812 */ /* 0x004fc800078ec0ff */
[----:B------:R-:W-:-:S05]  /*6580*/  F2FP.F16.E4M3.UNPACK_B R30, R30 ;  /* 0x0000001eff1e723e */ /* 0x000fca00020006ff */
[----:B------:R-:W-:-:S05]  /*6590*/  HADD2.F32 R31, -RZ, R30.H0_H0 ;  /* 0x2000001eff1f7230 */ /* 0x000fca0000004100 */
[----:B------:R-:W-:-:S04]  /*65a0*/  FMUL R30, R31, R10 ;  /* 0x0000000a1f1e7220 */ /* 0x000fc80000400000 */
[----:B------:R-:W-:-:S05]  /*65b0*/  FFMA R30, R135, R9, R30 ;  /* 0x00000009871e7223 */ /* 0x000fca000000001e */
[----:B-1----:R-:W-:Y:S02]  /*65c0*/  F2FP.SATFINITE.E4M3.F32.PACK_AB_MERGE_C R35, RZ, R30, RZ ;  /* 0x0000001eff23723e */ /* 0x002fe400048070ff */
        /* <DEDUP_REMOVED lines=71> */
[----:B------:R-:W-:Y:S02]  /*6a40*/  ISETP.NE.AND P1, PT, R187, RZ, PT ;  /* 0x000000ffbb00720c */ /* 0x000fe40003f25270 */
        /* <DEDUP_REMOVED lines=10> */
[----:B------:R-:W-:-:S02]  /*6af0*/  ISETP.NE.AND P3, PT, R191, RZ, PT ;  /* 0x000000ffbf00720c */ /* 0x000fc40003f65270 */
        /* <DEDUP_REMOVED lines=12> */
[----:B0-----:R-:W-:-:S05]  /*6bc0*/  @!P3 IADD3 R30, P2, R189, R30, RZ ;  /* 0x0000001ebd1eb210 */ /* 0x001fca0007f5e0ff */
[----:B------:R-:W-:Y:S01]  /*6bd0*/  @!P3 IMAD.X R31, R190, 0x1, R31, P2 ;  /* 0x00000001be1fb824 */ /* 0x000fe200010e061f */
[----:B------:R-:W-:-:S13]  /*6be0*/  ISETP.LT.OR P2, PT, R169, 0x21, !P6 ;  /* 0x00000021a900780c */ /* 0x000fda0007741670 */
[----:B-1----:R-:W0:Y:S01]  /*6bf0*/  @!P2 LDC.64 R6, c[0x0][0x5c0] ;  /* 0x00017000ff06ab82 */ /* 0x002e220000000a00 */
        /* <DEDUP_REMOVED lines=9> */
[----:B0-----:R-:W-:-:S05]  /*6c90*/  @!P2 IADD3 R6, P3, R28, R6, RZ ;  /* 0x000000061c06a210 */ /* 0x001fca0007f7e0ff */
[----:B------:R-:W-:Y:S01]  /*6ca0*/  @!P2 IMAD.X R7, R168, 0x1, R7, P3 ;  /* 0x00000001a807a824 */ /* 0x000fe200018e0607 */
[----:B--2---:R-:W-:-:S04]  /*6cb0*/  LOP3.LUT R32, R32, 0xff, RZ, 0xc0, !PT ;  /* 0x000000ff20207812 */ /* 0x004fc800078ec0ff */
[----:B------:R-:W-:-:S05]  /*6cc0*/  F2FP.F16.E4M3.UNPACK_B R32, R32 ;  /* 0x00000020ff20723e */ /* 0x000fca00020006ff */
[----:B------:R-:W-:-:S05]  /*6cd0*/  HADD2.F32 R33, -RZ, R32.H0_H0 ;  /* 0x20000020ff217230 */ /* 0x000fca0000004100 */
[----:B------:R-:W-:-:S04]  /*6ce0*/  FMUL R32, R33, R10 ;  /* 0x0000000a21207220 */ /* 0x000fc80000400000 */
[----:B------:R-:W-:-:S05]  /*6cf0*/  FFMA R32, R117, R9, R32 ;  /* 0x0000000975207223 */ /* 0x000fca0000000020 */
[----:B-1----:R-:W-:-:S05]  /*6d00*/  F2FP.SATFINITE.E4M3.F32.PACK_AB_MERGE_C R35, RZ, R32, RZ ;  /* 0x00000020ff23723e */ /* 0x002fca00048070ff */
[----:B------:R0:W-:Y:S01]  /*6d10*/  @!P2 STG.E.U8 desc[UR26][R6.64+0x20], R35 ;  /* 0x000020230600a986 */ /* 0x0001e2000c10111a */
[----:B------:R-:W-:Y:S02]  /*6d20*/  ISETP.LT.OR P2, PT, R169, 0x22, !P6 ;  /* 0x00000022a900780c */ /* 0x000fe40007741670 */
[----:B------:R-:W-:-:S11]  /*6d30*/  PRMT R32, RZ, 0x7610, R32 ;  /* 0x00007610ff207816 */ /* 0x000fd60000000020 */
[----:B------:R-:W2:Y:S01]  /*6d40*/  @!P2 LDG.E.U8 R32, desc[UR26][R166.64+0x21] ;  /* 0x0000211aa620a981 */ /* 0x000ea2000c1e1100 */
[----:B------:R-:W1:Y:S01]  /*6d50*/  @!P2 LDC.64 R30, c[0x0][0x5c0] ;  /* 0x00017000ff1eab82 */ /* 0x000e620000000a00 */
[----:B0-----:R-:W-:Y:S02]  /*6d60*/  PRMT R6, RZ, 0x7610, R6 ;  /* 0x00007610ff067816 */ /* 0x001fe40000000006 */
[----:B-1----:R-:W-:-:S05]  /*6d70*/  @!P2 IADD3 R30, P3, R28, R30, RZ ;  /* 0x0000001e1c1ea210 */ /* 0x002fca0007f7e0ff */
[----:B------:R-:W-:Y:S01]  /*6d80*/  @!P2 IMAD.X R31, R168, 0x1, R31, P3 ;  /* 0x00000001a81fa824 */ /* 0x000fe200018e061f */
[----:B------:R-:W-:Y:S02]  /*6d90*/  LOP3.LUT P3, RZ, R109, 0x10000000, RZ, 0xc0, !PT ;  /* 0x100000006dff7812 */ /* 0x000fe4000786c0ff */
        /* <DEDUP_REMOVED lines=29> */
[----:B------:R-:W-:-:S02]  /*6f70*/  ISETP.LT.OR P6, PT, R169, 0x2a, !P6 ;  /* 0x0000002aa900780c */ /* 0x000fc400077c1670 */
        /* <DEDUP_REMOVED lines=45> */
[----:B------:R-:W-:Y:S02]  /*7250*/  ISETP.NE.AND P4, PT, R194, RZ, PT ;  /* 0x000000ffc200720c */ /* 0x000fe40003f85270 */
[----:B------:R-:W-:Y:S01]  /*7260*/  PRMT R32, RZ, 0x7610, R32 ;  /* 0x00007610ff207816 */ /* 0x000fe20000000020 */
[----:B0-----:R-:W0:Y:S01]  /*7270*/  @!P5 LDC.64 R30, c[0x0][0x5c0] ;  /* 0x00017000ff1edb82 */ /* 0x001e220000000a00 */
        /* <DEDUP_REMOVED lines=8> */
[----:B------:R-:W2:Y:S02]  /*7300*/  @!P3 LDG.E.U8 R6, desc[UR26][R94.64+0x21] ;  /* 0x0000211a5e06b981 */ /* 0x000ea4000c1e1100 */
[----:B--2---:R-:W-:-:S04]  /*7310*/  LOP3.LUT R6, R6, 0xff, RZ, 0xc0, !PT ;  /* 0x000000ff06067812 */ /* 0x004fc800078ec0ff */
[----:B------:R-:W-:-:S05]  /*7320*/  F2FP.F16.E4M3.UNPACK_B R6, R6 ;  /* 0x00000006ff06723e */ /* 0x000fca00020006ff */
[----:B------:R-:W-:-:S05]  /*7330*/  HADD2.F32 R7, -RZ, R6.H0_H0 ;  /* 0x20000006ff077230 */ /* 0x000fca0000004100 */
[----:B------:R-:W-:-:S04]  /*7340*/  FMUL R7, R7, R10 ;  /* 0x0000000a07077220 */ /* 0x000fc80000400000 */
[----:B------:R-:W-:-:S05]  /*7350*/  FFMA R7, R110, R9, R7 ;  /* 0x000000096e077223 */ /* 0x000fca0000000007 */
[----:B------:R-:W-:Y:S02]  /*7360*/  F2FP.SATFINITE.E4M3.F32.PACK_AB_MERGE_C R35, RZ, R7, RZ ;  /* 0x00000007ff23723e */ /* 0x000fe400048070ff */
[----:B------:R-:W2:Y:S03]  /*7370*/  @!P4 LDC.64 R6, c[0x0][0x5c0] ;  /* 0x00017000ff06cb82 */ /* 0x000ea60000000a00 */
[----:B------:R3:W-:Y:S04]  /*7380*/  @!P3 STG.E.U8 desc[UR26][R90.64+0x21], R35 ;  /* 0x000021235a00b986 */ /* 0x0007e8000c10111a */
[----:B------:R-:W4:Y:S01]  /*7390*/  @!P4 LDG.E.U8 R32, desc[UR26][R92.64+0x20] ;  /* 0x0000201a5c20c981 */ /* 0x000f22000c1e1100 */
[----:B--2---:R-:W-:-:S05]  /*73a0*/  @!P4 IADD3 R6, P2, R193, R6, RZ ;  /* 0x00000006c106c210 */ /* 0x004fca0007f5e0ff */
[----:B------:R-:W-:Y:S01]  /*73b0*/  @!P4 IMAD.X R7, R192, 0x1, R7, P2 ;  /* 0x00000001c007c824 */ /* 0x000fe200010e0607 */
[----:B----4-:R-:W-:-:S04]  /*73c0*/  LOP3.LUT R32, R32, 0xff, RZ, 0xc0, !PT ;  /* 0x000000ff20207812 */ /* 0x010fc800078ec0ff */
[----:B------:R-:W-:-:S05]  /*73d0*/  F2FP.F16.E4M3.UNPACK_B R32, R32 ;  /* 0x00000020ff20723e */ /* 0x000fca00020006ff */
[----:B-1----:R-:W-:-:S05]  /*73e0*/  HADD2.F32 R33, -RZ, R32.H0_H0 ;  /* 0x20000020ff217230 */ /* 0x002fca0000004100 */
[----:B------:R-:W-:-:S04]  /*73f0*/  FMUL R32, R33, R10 ;  /* 0x0000000a21207220 */ /* 0x000fc80000400000 */
[----:B------:R-:W-:-:S05]  /*7400*/  FFMA R32, R103, R9, R32 ;  /* 0x0000000967207223 */ /* 0x000fca0000000020 */
[----:B---3--:R-:W-:Y:S02]  /*7410*/  F2FP.SATFINITE.E4M3.F32.PACK_AB_MERGE_C R35, RZ, R32, RZ ;  /* 0x00000020ff23723e */ /* 0x008fe400048070ff */
[----:B------:R-:W-:-:S03]  /*7420*/  PRMT R32, RZ, 0x7610, R32 ;  /* 0x00007610ff207816 */ /* 0x000fc60000000020 */
[----:B------:R1:W-:Y:S04]  /*7430*/  @!P4 STG.E.U8 desc[UR26][R6.64+0x20], R35 ;  /* 0x000020230600c986 */ /* 0x0003e8000c10111a */
[----:B------:R-:W2:Y:S01]  /*7440*/  @!P5 LDG.E.U8 R32, desc[UR26][R92.64+0x21] ;  /* 0x0000211a5c20d981 */ /* 0x000ea2000c1e1100 */
[----:B------:R-:W-:Y:S02]  /*7450*/  ISETP.NE.AND P1, PT, R172, RZ, PT ;  /* 0x000000ffac00720c */ /* 0x000fe40003f25270 */
        /* <DEDUP_REMOVED lines=11> */
[----:B------:R-:W-:-:S04]  /*7510*/  ISETP.GE.AND P3, PT, R170, 0x81, PT ;  /* 0x00000081aa00780c */ /* 0x000fc80003f66270 */
[----:B------:R-:W-:Y:S02]  /*7520*/  ISETP.LT.OR P3, PT, R169, 0x2a, !P3 ;  /* 0x0000002aa900780c */ /* 0x000fe40005f61670 */
[----:B--2---:R-:W-:-:S04]  /*7530*/  LOP3.LUT R32, R32, 0xff, RZ, 0xc0, !PT ;  /* 0x000000ff20207812 */ /* 0x004fc800078ec0ff */
[----:B------:R-:W-:-:S05]  /*7540*/  F2FP.F16.E4M3.UNPACK_B R32, R32 ;  /* 0x00000020ff20723e */ /* 0x000fca00020006ff */
[----:B-1----:R-:W-:Y:S02]  /*7550*/  HADD2.F32 R7, -RZ, R32.H0_H0 ;  /* 0x20000020ff077230 */ /* 0x002fe40000004100 */
[----:B0-----:R-:W0:Y:S03]  /*7560*/  @!P3 LDC.64 R32, c[0x0][0x5c0] ;  /* 0x00017000ff20bb82 */ /* 0x001e260000000a00 */
[----:B------:R-:W-:-:S04]  /*7570*/  FMUL R6, R7, R10 ;  /* 0x0000000a07067220 */ /* 0x000fc80000400000 */
[----:B------:R-:W-:-:S05]  /*7580*/  FFMA R6, R99, R9, R6 ;  /* 0x0000000963067223 */ /* 0x000fca0000000006 */
[----:B------:R-:W-:Y:S02]  /*7590*/  F2FP.SATFINITE.E4M3.F32.PACK_AB_MERGE_C R35, RZ, R6, RZ ;  /* 0x00000006ff23723e */ /* 0x000fe400048070ff */
[----:B------:R-:W-:-:S03]  /*75a0*/  PRMT R6, RZ, 0x7610, R6 ;  /* 0x00007610ff067816 */ /* 0x000fc60000000006 */
[----:B------:R1:W-:Y:S04]  /*75b0*/  @!P1 STG.E.U8 desc[UR26][R72.64+0x28], R35 ;  /* 0x0000282348009986 */ /* 0x0003e8000c10111a */
[----:B------:R-:W2:Y:S01]  /*75c0*/  @!P3 LDG.E.U8 R6, desc[UR26][R94.64+0x29] ;  /* 0x0000291a5e06b981 */ /* 0x000ea2000c1e1100 */
[----:B------:R-:W-:Y:S02]  /*75d0*/  ISETP.GE.AND P6, PT, R170, 0x89, PT ;  /* 0x00000089aa00780c */ /* 0x000fe40003fc6270 */
[----:B------:R-:W-:Y:S02]  /*75e0*/  PRMT R30, RZ, 0x7610, R30 ;  /* 0x00007610ff1e7816 */ /* 0x000fe4000000001e */
[----:B--2---:R-:W-:-:S04]  /*75f0*/  LOP3.LUT R6, R6, 0xff, RZ, 0xc0, !PT ;  /* 0x000000ff06067812 */ /* 0x004fc800078ec0ff */
[----:B------:R-:W-:-:S05]  /*7600*/  F2FP.F16.E4M3.UNPACK_B R6, R6 ;  /* 0x00000006ff06723e */ /* 0x000fca00020006ff */
[----:B------:R-:W-:Y:S01]  /*7610*/  HADD2.F32 R7, -RZ, R6.H0_H0 ;  /* 0x20000006ff077230 */ /* 0x000fe20000004100 */
[----:B0-----:R-:W-:-:S04]  /*7620*/  @!P3 IADD3 R6, P2, P4, R28, R32, R13 ;  /* 0x000000201c06b210 */ /* 0x001fc80007c5e00d */
[----:B------:R-:W-:Y:S01]  /*7630*/  FMUL R31, R7, R10 ;  /* 0x0000000a071f7220 */ /* 0x000fe20000400000 */
[----:B------:R-:W-:Y:S02]  /*7640*/  @!P3 IADD3.X R7, R168, R33, R12, P2, P4 ;  /* 0x00000021a807b210 */ /* 0x000fe400017e840c */
[----:B------:R-:W-:Y:S01]  /*7650*/  ISETP.LT.OR P2, PT, R169, 0x29, !P6 ;  /* 0x00000029a900780c */ /* 0x000fe20007741670 */
[----:B------:R-:W-:-:S05]  /*7660*/  FFMA R31, R102, R9, R31 ;  /* 0x00000009661f7223 */ /* 0x000fca000000001f */
[----:B------:R-:W-:-:S05]  /*7670*/  F2FP.SATFINITE.E4M3.F32.PACK_AB_MERGE_C R33, RZ, R31, RZ ;  /* 0x0000001fff21723e */ /* 0x000fca00048070ff */
[----:B------:R0:W-:Y:S02]  /*7680*/  @!P3 STG.E.U8 desc[UR26][R6.64+0x29], R33 ;  /* 0x000029210600b986 */ /* 0x0001e4000c10111a */
[----:B------:R-:W2:Y:S02]  /*7690*/  @!P2 LDC.64 R36, c[0x0][0x5c0] ;  /* 0x00017000ff24ab82 */ /* 0x000ea40000000a00 */
[----:B------:R-:W3:Y:S01]  /*76a0*/  @!P2 LDG.E.U8 R30, desc[UR26][R92.64+0x28] ;  /* 0x0000281a5c1ea981 */ /* 0x000ee2000c1e1100 */
[----:B-1----:R-:W-:Y:S02]  /*76b0*/  @!P2 IADD3 R35, P3, P4, R15, R28, R13 ;  /* 0x0000001c0f23a210 */ /* 0x002fe40007c7e00d */
[----:B------:R-:W-:Y:S02]  /*76c0*/  ISETP.LT.OR P5, PT, R169, 0x2a, !P6 ;  /* 0x0000002aa900780c */ /* 0x000fe400077a1670 */
[----:B------:R-:W-:Y:S02]  /*76d0*/  @!P2 IADD3.X R32, R11, R168, R12, P3, P4 ;  /* 0x000000a80b20a210 */ /* 0x000fe40001fe840c */
[----:B0-----:R-:W-:-:S02]  /*76e0*/  PRMT R6, RZ, 0x7610, R6 ;  /* 0x00007610ff067816 */ /* 0x001fc40000000006 */
[----:B---3--:R-:W-:-:S04]  /*76f0*/  LOP3.LUT R30, R30, 0xff, RZ, 0xc0, !PT ;  /* 0x000000ff1e1e7812 */ /* 0x008fc800078ec0ff */
[----:B------:R-:W-:-:S05]  /*7700*/  F2FP.F16.E4M3.UNPACK_B R30, R30 ;  /* 0x0000001eff1e723e */ /* 0x000fca00020006ff */
[----:B------:R-:W-:Y:S01]  /*7710*/  HADD2.F32 R31, -RZ, R30.H0_H0 ;  /* 0x2000001eff1f7230 */ /* 0x000fe20000004100 */
[----:B--2---:R-:W-:-:S04]  /*7720*/  @!P2 IADD3 R30, P3, R35, R36, RZ ;  /* 0x00000024231ea210 */ /* 0x004fc80007f7e0ff */
[----:B------:R-:W-:-:S04]  /*7730*/  FMUL R31, R31, R10 ;  /* 0x0000000a1f1f7220 */ /* 0x000fc80000400000 */
[----:B------:R-:W-:Y:S01]  /*7740*/  FFMA R96, R96, R9, R31 ;  /* 0x0000000960607223 */ /* 0x000fe2000000001f */
[----:B------:R-:W-:Y:S02]  /*7750*/  @!P2 IMAD.X R31, R32, 0x1, R37, P3 ;  /* 0x00000001201fa824 */ /* 0x000fe400018e0625 */
[----:B------:R-:W0:Y:S02]  /*7760*/  @!P5 LDC.64 R36, c[0x0][0x5c0] ;  /* 0x00017000ff24db82 */ /* 0x000e240000000a00 */
[----:B------:R-:W-:-:S05]  /*7770*/  F2FP.SATFINITE.E4M3.F32.PACK_AB_MERGE_C R33, RZ, R96, RZ ;  /* 0x00000060ff21723e */ /* 0x000fca00048070ff */
[----:B------:R1:W-:Y:S04]  /*7780*/  @!P2 STG.E.U8 desc[UR26][R30.64+0x28], R33 ;  /* 0x000028211e00a986 */ /* 0x0003e8000c10111a */
[----:B------:R-:W2:Y:S01]  /*7790*/  @!P5 LDG.E.U8 R6, desc[UR26][R92.64+0x29] ;  /* 0x0000291a5c06d981 */ /* 0x000ea2000c1e1100 */
[----:B------:R-:W-:Y:S02]  /*77a0*/  ISETP.NE.AND P1, PT, R171, RZ, PT ;  /* 0x000000ffab00720c */ /* 0x000fe40003f25270 */
[----:B------:R-:W-:Y:S02]  /*77b0*/  @!P5 IADD3 R35, P3, P4, R15, R28, R13 ;  /* 0x0000001c0f23d210 */ /* 0x000fe40007c7e00d */
[----:B------:R-:W-:Y:S02]  /*77c0*/  ISETP.LT.OR P2, PT, R169, 0x21, !P1 ;  /* 0x00000021a900780c */ /* 0x000fe40004f41670 */
[----:B------:R-:W-:-:S02]  /*77d0*/  @!P5 IADD3.X R32, R11, R168, R12, P3, P4 ;  /* 0x000000a80b20d210 */ /* 0x000fc40001fe840c */
[----:B-1----:R-:W-:Y:S02]  /*77e0*/  PRMT R30, RZ, 0x7610, R30 ;  /* 0x00007610ff1e7816 */ /* 0x002fe4000000001e */
[----:B--2---:R-:W-:-:S04]  /*77f0*/  LOP3.LUT R6, R6, 0xff, RZ, 0xc0, !PT ;  /* 0x000000ff06067812 */ /* 0x004fc800078ec0ff */
[----:B------:R-:W-:-:S05]  /*7800*/  F2FP.F16.E4M3.UNPACK_B R6, R6 ;  /* 0x00000006ff06723e */ /* 0x000fca00020006ff */
[----:B------:R-:W-:Y:S01]  /*7810*/  HADD2.F32 R7, -RZ, R6.H0_H0 ;  /* 0x20000006ff077230 */ /* 0x000fe20000004100 */
[----:B0-----:R-:W-:Y:S02]  /*7820*/  @!P5 IADD3 R6, P3, R35, R36, RZ ;  /* 0x000000242306d210 */ /* 0x001fe40007f7e0ff */
[----:B------:R-:W0:Y:S02]  /*7830*/  @!P2 LDC.64 R34, c[0x0][0x5c0] ;  /* 0x00017000ff22ab82 */ /* 0x000e240000000a00 */
[----:B------:R-:W-:-:S04]  /*7840*/  FMUL R7, R7, R10 ;  /* 0x0000000a07077220 */ /* 0x000fc80000400000 */
[----:B------:R-:W-:Y:S01]  /*7850*/  FFMA R100, R100, R9, R7 ;  /* 0x0000000964647223 */ /* 0x000fe20000000007 */
[----:B------:R-:W-:-:S04]  /*7860*/  @!P5 IMAD.X R7, R32, 0x1, R37, P3 ;  /* 0x000000012007d824 */ /* 0x000fc800018e0625 */
[----:B------:R-:W-:-:S05]  /*7870*/  F2FP.SATFINITE.E4M3.F32.PACK_AB_MERGE_C R33, RZ, R100, RZ ;  /* 0x00000064ff21723e */ /* 0x000fca00048070ff */
[----:B------:R1:W-:Y:S04]  /*7880*/  @!P5 STG.E.U8 desc[UR26][R6.64+0x29], R33 ;  /* 0x000029210600d986 */ /* 0x0003e8000c10111a */
[----:B------:R-:W2:Y:S01]  /*7890*/  @!P2 LDG.E.U8 R30, desc[UR26][R26.64+0x20] ;  /* 0x0000201a1a1ea981 */ /* 0x000ea2000c1e1100 */
[----:B------:R-:W-:Y:S02]  /*78a0*/  ISETP.LT.OR P3, PT, R169, 0x22, !P1 ;  /* 0x00000022a900780c */ /* 0x000fe40004f61670 */
[----:B-1----:R-:W-:Y:S02]  /*78b0*/  PRMT R6, RZ, 0x7610, R6 ;  /* 0x00007610ff067816 */ /* 0x002fe40000000006 */
[----:B--2---:R-:W-:-:S04]  /*78c0*/  LOP3.LUT R30, R30, 0xff, RZ, 0xc0, !PT ;  /* 0x000000ff1e1e7812 */ /* 0x004fc800078ec0ff */
[----:B------:R-:W-:-:S05]  /*78d0*/  F2FP.F16.E4M3.UNPACK_B R30, R30 ;  /* 0x0000001eff1e723e */ /* 0x000fca00020006ff */
[----:B------:R-:W-:-:S05]  /*78e0*/  HADD2.F32 R31, -RZ, R30.H0_H0 ;  /* 0x2000001eff1f7230 */ /* 0x000fca0000004100 */
[----:B------:R-:W-:Y:S01]  /*78f0*/  FMUL R32, R31, R10 ;  /* 0x0000000a1f207220 */ /* 0x000fe20000400000 */
[----:B0-----:R-:W-:-:S03]  /*7900*/  @!P2 IADD3 R30, P4, P5, R28, R34, R16 ;  /* 0x000000221c1ea210 */ /* 0x001fc60007d9e010 */
[----:B------:R-:W-:Y:S01]  /*7910*/  FFMA R32, R97, R9, R32 ;  /* 0x0000000961207223 */ /* 0x000fe20000000020 */
[----:B------:R-:W-:Y:S02]  /*7920*/  @!P2 IADD3.X R31, R168, R35, R14, P4, P5 ;  /* 0x00000023a81fa210 */ /* 0x000fe400027ea40e */
[----:B------:R-:W0:Y:S02]  /*7930*/  @!P3 LDC.64 R34, c[0x0][0x5c0] ;  /* 0x00017000ff22bb82 */ /* 0x000e240000000a00 */
[----:B------:R-:W-:-:S05]  /*7940*/  F2FP.SATFINITE.E4M3.F32.PACK_AB_MERGE_C R33, RZ, R32, RZ ;  /* 0x00000020ff21723e */ /* 0x000fca00048070ff */
[----:B------:R1:W-:Y:S04]  /*7950*/  @!P2 STG.E.U8 desc[UR26][R30.64+0x20], R33 ;  /* 0x000020211e00a986 */ /* 0x0003e8000c10111a */
[----:B------:R-:W2:Y:S01]  /*7960*/  @!P3 LDG.E.U8 R6, desc[UR26][R26.64+0x21] ;  /* 0x0000211a1a06b981 */ /* 0x000ea2000c1e1100 */
[----:B------:R-:W-:-:S04]  /*7970*/  ISETP.NE.AND P0, PT, R188, RZ, PT ;  /* 0x000000ffbc00720c */ /* 0x000fc80003f05270 */
[----:B------:R-:W-:Y:S02]  /*7980*/  ISETP.LT.OR P2, PT, R169, 0x21, !P0 ;  /* 0x00000021a900780c */ /* 0x000fe40004741670 */
[----:B-1----:R-:W-:-:S11]  /*7990*/  PRMT R30, RZ, 0x7610, R30 ;  /* 0x00007610ff1e7816 */ /* 0x002fd6000000001e */
[----:B------:R-:W1:Y:S01]  /*79a0*/  @!P2 LDC.64 R36, c[0x0][0x5c0] ;  /* 0x00017000ff24ab82 */ /* 0x000e620000000a00 */
[----:B--2---:R-:W-:-:S04]  /*79b0*/  LOP3.LUT R6, R6, 0xff, RZ, 0xc0, !PT ;  /* 0x000000ff06067812 */ /* 0x004fc800078ec0ff */
[----:B------:R-:W-:-:S05]  /*79c0*/  F2FP.F16.E4M3.UNPACK_B R6, R6 ;  /* 0x00000006ff06723e */ /* 0x000fca00020006ff */
[----:B------:R-:W-:-:S05]  /*79d0*/  HADD2.F32 R7, -RZ, R6.H0_H0 ;  /* 0x20000006ff077230 */ /* 0x000fca0000004100 */
[----:B------:R-:W-:Y:S01]  /*79e0*/  FMUL R7, R7, R10 ;  /* 0x0000000a07077220 */ /* 0x000fe20000400000 */
[----:B0-----:R-:W-:-:S03]  /*79f0*/  @!P3 IADD3 R6, P4, P5, R28, R34, R16 ;  /* 0x000000221c06b210 */ /* 0x001fc60007d9e010 */
[----:B------:R-:W-:Y:S01]  /*7a00*/  FFMA R98, R98, R9, R7 ;  /* 0x0000000962627223 */ /* 0x000fe20000000007 */
[----:B------:R-:W-:-:S04]  /*7a10*/  @!P3 IADD3.X R7, R168, R35, R14, P4, P5 ;  /* 0x00000023a807b210 */ /* 0x000fc800027ea40e */
[----:B------:R-:W-:-:S05]  /*7a20*/  F2FP.SATFINITE.E4M3.F32.PACK_AB_MERGE_C R33, RZ, R98, RZ ;  /* 0x00000062ff21723e */ /* 0x000fca00048070ff */
[----:B------:R0:W-:Y:S04]  /*7a30*/  @!P3 STG.E.U8 desc[UR26][R6.64+0x21], R33 ;  /* 0x000021210600b986 */ /* 0x0001e8000c10111a */
[----:B------:R-:W2:Y:S01]  /*7a40*/  @!P2 LDG.E.U8 R30, desc[UR26][R24.64+0x20] ;  /* 0x0000201a181ea981 */ /* 0x000ea2000c1e1100 */
[----:B------:R-:W-:Y:S02]  /*7a50*/  @!P2 IADD3 R35, P4, P5, R15, R28, R16 ;  /* 0x0000001c0f23a210 */ /* 0x000fe40007d9e010 */
[----:B------:R-:W-:Y:S02]  /*7a60*/  ISETP.LT.OR P3, PT, R169, 0x22, !P0 ;  /* 0x00000022a900780c */ /* 0x000fe40004761670 */
[----:B------:R-:W-:Y:S02]  /*7a70*/  @!P2 IADD3.X R34, R11, R168, R14, P4, P5 ;  /* 0x000000a80b22a210 */ /* 0x000fe400027ea40e */
[----:B0-----:R-:W-:-:S02]  /*7a80*/  PRMT R6, RZ, 0x7610, R6 ;  /* 0x00007610ff067816 */ /* 0x001fc40000000006 */
[----:B--2---:R-:W-:-:S04]  /*7a90*/  LOP3.LUT R30, R30, 0xff, RZ, 0xc0, !PT ;  /* 0x000000ff1e1e7812 */ /* 0x004fc800078ec0ff */
[----:B------:R-:W-:-:S05]  /*7aa0*/  F2FP.F16.E4M3.UNPACK_B R30, R30 ;  /* 0x0000001eff1e723e */ /* 0x000fca00020006ff */
[----:B------:R-:W-:Y:S01]  /*7ab0*/  HADD2.F32 R31, -RZ, R30.H0_H0 ;  /* 0x2000001eff1f7230 */ /* 0x000fe20000004100 */
[----:B-1----:R-:W-:-:S04]  /*7ac0*/  @!P2 IADD3 R30, P4, R35, R36, RZ ;  /* 0x00000024231ea210 */ /* 0x002fc80007f9e0ff */
[----:B------:R-:W-:-:S04]  /*7ad0*/  FMUL R32, R31, R10 ;  /* 0x0000000a1f207220 */ /* 0x000fc80000400000 */
[----:B------:R-:W-:Y:S01]  /*7ae0*/  FFMA R32, R23, R9, R32 ;  /* 0x0000000917207223 */ /* 0x000fe20000000020 */
[----:B------:R-:W-:Y:S02]  /*7af0*/  @!P2 IMAD.X R31, R34, 0x1, R37, P4 ;  /* 0x00000001221fa824 */ /* 0x000fe400020e0625 */
[----:B------:R-:W0:Y:S02]  /*7b00*/  @!P3 LDC.64 R34, c[0x0][0x5c0] ;  /* 0x00017000ff22bb82 */ /* 0x000e240000000a00 */
[----:B------:R-:W-:-:S05]  /*7b10*/  F2FP.SATFINITE.E4M3.F32.PACK_AB_MERGE_C R23, RZ, R32, RZ ;  /* 0x00000020ff17723e */ /* 0x000fca00048070ff */
[----:B------:R1:W-:Y:S04]  /*7b20*/  @!P2 STG.E.U8 desc[UR26][R30.64+0x20], R23 ;  /* 0x000020171e00a986 */ /* 0x0003e8000c10111a */
[----:B------:R-:W2:Y:S01]  /*7b30*/  @!P3 LDG.E.U8 R6, desc[UR26][R24.64+0x21] ;  /* 0x0000211a1806b981 */ /* 0x000ea2000c1e1100 */
[----:B------:R-:W-:Y:S02]  /*7b40*/  @!P3 IADD3 R33, P4, P5, R15, R28, R16 ;  /* 0x0000001c0f21b210 */ /* 0x000fe40007d9e010 */
[----:B------:R-:W-:Y:S02]  /*7b50*/  ISETP.LT.OR P2, PT, R169, 0x29, !P1 ;  /* 0x00000029a900780c */ /* 0x000fe40004f41670 */
[----:B------:R-:W-:Y:S02]  /*7b60*/  @!P3 IADD3.X R32, R11, R168, R14, P4, P5 ;  /* 0x000000a80b20b210 */ /* 0x000fe400027ea40e */
[----:B--2---:R-:W-:-:S04]  /*7b70*/  LOP3.LUT R6, R6, 0xff, RZ, 0xc0, !PT ;  /* 0x000000ff06067812 */ /* 0x004fc800078ec0ff */
[----:B------:R-:W-:-:S05]  /*7b80*/  F2FP.F16.E4M3.UNPACK_B R6, R6 ;  /* 0x00000006ff06723e */ /* 0x000fca00020006ff */
[----:B------:R-:W-:-:S05]  /*7b90*/  HADD2.F32 R7, -RZ, R6.H0_H0 ;  /* 0x20000006ff077230 */ /* 0x000fca0000004100 */
[----:B------:R-:W-:Y:S01]  /*7ba0*/  FMUL R7, R7, R10 ;  /* 0x0000000a07077220 */ /* 0x000fe20000400000 */
[----:B0-----:R-:W-:-:S03]  /*7bb0*/  @!P3 IADD3 R6, P4, R33, R34, RZ ;  /* 0x000000222106b210 */ /* 0x001fc60007f9e0ff */
[----:B------:R-:W-:Y:S02]  /*7bc0*/  FFMA R20, R20, R9, R7 ;  /* 0x0000000914147223 */ /* 0x000fe40000000007 */
[----:B------:R-:W-:Y:S02]  /*7bd0*/  @!P3 IMAD.X R7, R32, 0x1, R35, P4 ;  /* 0x000000012007b824 */ /* 0x000fe400020e0623 */
[----:B------:R-:W0:Y:S01]  /*7be0*/  @!P2 LDC.64 R32, c[0x0][0x5c0] ;  /* 0x00017000ff20ab82 */ /* 0x000e220000000a00 */
[----:B-1----:R-:W-:Y:S02]  /*7bf0*/  F2FP.SATFINITE.E4M3.F32.PACK_AB_MERGE_C R31, RZ, R20, RZ ;  /* 0x00000014ff1f723e */ /* 0x002fe400048070ff */
[----:B------:R-:W-:-:S03]  /*7c00*/  PRMT R20, RZ, 0x7610, R20 ;  /* 0x00007610ff147816 */ /* 0x000fc60000000014 */
        /* <DEDUP_REMOVED lines=10> */
[----:B------:R-:W-:-:S04]  /*7cb0*/  @!P2 IADD3.X R21, R168, R33, R14, P3, P4 ;  /* 0x00000021a815a210 */ /* 0x000fc80001fe840e */
[----:B------:R-:W-:Y:S02]  /*7cc0*/  F2FP.SATFINITE.E4M3.F32.PACK_AB_MERGE_C R23, RZ, R30, RZ ;  /* 0x0000001eff17723e */ /* 0x000fe400048070ff */
[----:B------:R-:W0:Y:S03]  /*7cd0*/  @!P1 LDC.64 R30, c[0x0][0x5c0] ;  /* 0x00017000ff1e9b82 */ /* 0x000e260000000a00 */
[----:B------:R1:W-:Y:S04]  /*7ce0*/  @!P2 STG.E.U8 desc[UR26][R20.64+0x28], R23 ;  /* 0x000028171400a986 */ /* 0x0003e8000c10111a */
[----:B------:R-:W2:Y:S01]  /*7cf0*/  @!P1 LDG.E.U8 R6, desc[UR26][R26.64+0x29] ;  /* 0x0000291a1a069981 */ /* 0x000ea2000c1e1100 */
[----:B------:R-:W-:-:S02]  /*7d00*/  ISETP.LT.OR P2, PT, R169, 0x29, !P0 ;  /* 0x00000029a900780c */ /* 0x000fc40004741670 */
        /* <DEDUP_REMOVED lines=12> */
[----:B------:R-:W-:-:S04]  /*7dd0*/  @!P2 IADD3 R27, P1, P3, R15, R28, R16 ;  /* 0x0000001c0f1ba210 */ /* 0x000fc80007b3e010 */
[----:B------:R-:W-:Y:S02]  /*7de0*/  @!P2 IADD3.X R26, R11, R168, R14, P1, P3 ;  /* 0x000000a80b1aa210 */ /* 0x000fe40000fe640e */
[----:B------:R-:W-:Y:S01]  /*7df0*/  ISETP.LT.OR P0, PT, R169, 0x2a, !P0 ;  /* 0x0000002aa900780c */ /* 0x000fe20004701670 */
[----:B------:R-:W-:Y:S01]  /*7e00*/  BSSY B1, `(.L_x_34) ;  /* 0x000000d000017945 */ /* 0x000fe20003800000 */
[----:B-1----:R-:W-:Y:S02]  /*7e10*/  PRMT R6, RZ, 0x7610, R6 ;  /* 0x00007610ff067816 */ /* 0x002fe40000000006 */
[----:B--2---:R-:W-:-:S04]  /*7e20*/  LOP3.LUT R20, R20, 0xff, RZ, 0xc0, !PT ;  /* 0x000000ff14147812 */ /* 0x004fc800078ec0ff */
[----:B------:R-:W-:-:S05]  /*7e30*/  F2FP.F16.E4M3.UNPACK_B R20, R20 ;  /* 0x00000014ff14723e */ /* 0x000fca00020006ff */
[----:B------:R-:W-:Y:S01]  /*7e40*/  HADD2.F32 R21, -RZ, R20.H0_H0 ;  /* 0x20000014ff157230 */ /* 0x000fe20000004100 */
[----:B0-----:R-:W-:-:S04]  /*7e50*/  @!P2 IADD3 R20, P4, R27, R30, RZ ;  /* 0x0000001e1b14a210 */ /* 0x001fc80007f9e0ff */
[----:B------:R-:W-:-:S04]  /*7e60*/  FMUL R22, R21, R10 ;  /* 0x0000000a15167220 */ /* 0x000fc80000400000 */
[----:B------:R-:W-:Y:S01]  /*7e70*/  FFMA R22, R19, R9, R22 ;  /* 0x0000000913167223 */ /* 0x000fe20000000016 */
[----:B------:R-:W-:-:S04]  /*7e80*/  @!P2 IMAD.X R21, R26, 0x1, R31, P4 ;  /* 0x000000011a15a824 */ /* 0x000fc800020e061f */
[----:B------:R-:W-:-:S05]  /*7e90*/  F2FP.SATFINITE.E4M3.F32.PACK_AB_MERGE_C R7, RZ, R22, RZ ;  /* 0x00000016ff07723e */ /* 0x000fca00048070ff */
[----:B------:R0:W-:Y:S01]  /*7ea0*/  @!P2 STG.E.U8 desc[UR26][R20.64+0x28], R7 ;  /* 0x000028071400a986 */ /* 0x0001e2000c10111a */
[----:B------:R-:W-:Y:S05]  /*7eb0*/  @P0 BRA `(.L_x_35) ;  /* 0x0000000000040947 */ /* 0x000fea0003800000 */
[----:B------:R1:W5:Y:S02]  /*7ec0*/  LDG.E.U8 R6, desc[UR26][R24.64+0x29] ;  /* 0x0000291a18067981 */ /* 0x000364000c1e1100 */
.L_x_35:
[----:B------:R-:W-:Y:S05]  /*7ed0*/  BSYNC B1 ;  /* 0x0000000000017941 */ /* 0x000fea0003800000 */
.L_x_34:
[----:B------:R-:W-:Y:S05]  /*7ee0*/  @P0 BRA `(.L_x_36) ;  /* 0x0000002c00bc0947 */ /* 0x000fea0003800000 */
[----:B-----5:R-:W-:Y:S01]  /*7ef0*/  LOP3.LUT R6, R6, 0xff, RZ, 0xc0, !PT ;  /* 0x000000ff06067812 */ /* 0x020fe200078ec0ff */
[----:B------:R-:W-:-:S03]  /*7f00*/  ULDC.64 UR6, c[0x0][0x5c0] ;  /* 0x0001700000067ab9 */ /* 0x000fc60000000a00 */
[----:B------:R-:W-:-:S05]  /*7f10*/  F2FP.F16.E4M3.UNPACK_B R6, R6 ;  /* 0x00000006ff06723e */ /* 0x000fca00020006ff */
[----:B0-----:R-:W-:Y:S01]  /*7f20*/  HADD2.F32 R7, -RZ, R6.H0_H0 ;  /* 0x20000006ff077230 */ /* 0x001fe20000004100 */
[----:B------:R-:W-:-:S04]  /*7f30*/  IADD3 R6, P0, P1, R15, R28, R16 ;  /* 0x0000001c0f067210 */ /* 0x000fc8000791e010 */
[----:B------:R-:W-:Y:S01]  /*7f40*/  FMUL R7, R7, R10 ;  /* 0x0000000a07077220 */ /* 0x000fe20000400000 */
[----:B------:R-:W-:Y:S02]  /*7f50*/  IADD3.X R168, R11, R168, R14, P0, P1 ;  /* 0x000000a80ba87210 */ /* 0x000fe400007e240e */
[----:B------:R-:W-:Y:S01]  /*7f60*/  IADD3 R6, P0, R6, UR6, RZ ;  /* 0x0000000606067c10 */ /* 0x000fe2000ff1e0ff */
[----:B------:R-:W-:-:S03]  /*7f70*/  FFMA R18, R18, R9, R7 ;  /* 0x0000000912127223 */ /* 0x000fc60000000007 */
[----:B------:R-:W-:Y:S02]  /*7f80*/  IADD3.X R7, R168, UR7, RZ, P0, !PT ;  /* 0x00000007a8077c10 */ /* 0x000fe400087fe4ff */
[----:B------:R-:W-:-:S05]  /*7f90*/  F2FP.SATFINITE.E4M3.F32.PACK_AB_MERGE_C R19, RZ, R18, RZ ;  /* 0x00000012ff13723e */ /* 0x000fca00048070ff */
[----:B------:R2:W-:Y:S01]  /*7fa0*/  STG.E.U8 desc[UR26][R6.64+0x29], R19 ;  /* 0x0000291306007986 */ /* 0x0005e2000c10111a */
[----:B------:R-:W-:Y:S05]  /*7fb0*/  BRA `(.L_x_36) ;  /* 0x0000002c00887947 */ /* 0x000fea0003800000 */
.L_x_33:
[----:B------:R-:W-:Y:S01]  /*7fc0*/  ISETP.GE.AND P1, PT, R170, 0x9, PT ;  /* 0x00000009aa00780c */ /* 0x000fe20003f26270 */
[-C--:B--2---:R-:W-:Y:S01]  /*7fd0*/  FMUL R107, R107, R9.reuse ;  /* 0x000000096b6b7220 */ /* 0x084fe20000400000 */
[----:B------:R-:W-:Y:S01]  /*7fe0*/  LOP3.LUT R8, R8, 0xffdfffff, RZ, 0xc0, !PT ;  /* 0xffdfffff08087812 */ /* 0x000fe200078ec0ff */
[-C--:B------:R-:W-:Y:S01]  /*7ff0*/  FMUL R106, R106, R9.reuse ;  /* 0x000000096a6a7220 */ /* 0x080fe20000400000 */
[----:B------:R-:W-:Y:S01]  /*8000*/  ISETP.LT.OR P5, PT, R169, 0x1, !P1 ;  /* 0x00000001a900780c */ /* 0x000fe20004fa1670 */
[-C--:B------:R-:W-:Y:S01]  /*8010*/  FMUL R101, R101, R9.reuse ;  /* 0x0000000965657220 */ /* 0x080fe20000400000 */
[C---:B------:R-:W-:Y:S01]  /*8020*/  ISETP.LT.OR P4, PT, R169.reuse, 0x2, !P1 ;  /* 0x00000002a900780c */ /* 0x040fe20004f81670 */
[-C--:B------:R-:W-:Y:S01]  /*8030*/  FMUL R108, R108, R9.reuse ;  /* 0x000000096c6c7220 */ /* 0x080fe20000400000 */
[----:B------:R-:W-:Y:S01]  /*8040*/  ISETP.LT.OR P3, PT, R169, 0x9, !P1 ;  /* 0x00000009a900780c */ /* 0x000fe20004f61670 */
[-C--:B------:R-:W-:Y:S01]  /*8050*/  FMUL R127, R127, R9.reuse ;  /* 0x000000097f7f7220 */ /* 0x080fe20000400000 */
[----:B------:R-:W-:Y:S01]  /*8060*/  LOP3.LUT R109, R109, 0xffdfffff, RZ, 0xc0, !PT ;  /* 0xffdfffff6d6d7812 */ /* 0x000fe200078ec0ff */
[----:B------:R-:W-:Y:S01]  /*8070*/  FMUL R122, R122, R9 ;  /* 0x000000097a7a7220 */ /* 0x000fe20000400000 */
[----:B------:R-:W-:Y:S01]  /*8080*/  F2FP.SATFINITE.E4M3.F32.PACK_AB_MERGE_C R107, RZ, R107, RZ ;  /* 0x0000006bff6b723e */ /* 0x000fe200048070ff */
[-C--:B------:R-:W-:Y:S01]  /*8090*/  FMUL R119, R119, R9.reuse ;  /* 0x0000000977777220 */ /* 0x080fe20000400000 */
[----:B------:R-:W-:Y:S01]  /*80a0*/  F2FP.SATFINITE.E4M3.F32.PACK_AB_MERGE_C R219, RZ, R106, RZ ;  /* 0x0000006affdb723e */ /* 0x000fe200048070ff */
[----:B------:R-:W-:Y:S01]  /*80b0*/  FMUL R126, R126, R9 ;  /* 0x000000097e7e7220 */ /* 0x000fe20000400000 */
[----:B------:R-:W-:Y:S01]  /*80c0*/  F2FP.SATFINITE.E4M3.F32.PACK_AB_MERGE_C R101, RZ, R101, RZ ;  /* 0x00000065ff65723e */ /* 0x000fe200048070ff */
[----:B------:R-:W2:Y:S01]  /*80d0*/  @!P5 LDC.64 R66, c[0x0][0x5c0] ;  /* 0x00017000ff42db82 */ /* 0x000ea20000000a00 */
[----:B------:R-:W-:Y:S01]  /*80e0*/  @P5 LOP3.LUT R109, R109, 0x200000, RZ, 0xfc, !PT ;  /* 0x002000006d6d5812 */ /* 0x000fe200078efcff */
[-C--:B------:R-:W-:Y:S01]  /*80f0*/  FMUL R121, R121, R9.reuse ;  /* 0x0000000979797220 */ /* 0x080fe20000400000 */
[----:B------:R-:W-:Y:S01]  /*8100*/  F2FP.SATFINITE.E4M3.F32.PACK_AB_MERGE_C R221, RZ, R108, RZ ;  /* 0x0000006cffdd723e */ /* 0x000fe200048070ff */
[-C--:B------:R-:W-:Y:S01]  /*8110*/  FMUL R128, R128, R9.reuse ;  /* 0x0000000980807220 */ /* 0x080fe20000400000 */
[----:B------:R-:W-:Y:S01]  /*8120*/  @P3 LOP3.LUT R8, R8, 0x200000, RZ, 0xfc, !PT ;  /* 0x0020000008083812 */ /* 0x000fe200078efcff */
[-C--:B------:R-:W-:Y:S01]  /*8130*/  FMUL R131, R131, R9.reuse ;  /* 0x0000000983837220 */ /* 0x080fe20000400000 */
[----:B------:R-:W-:Y:S01]  /*8140*/  LOP3.LUT R109, R109, 0xffefffff, RZ, 0xc0, !PT ;  /* 0xffefffff6d6d7812 */ /* 0x000fe200078ec0ff */
[----:B------:R-:W3:Y:S01]  /*8150*/  @!P4 LDC.64 R34, c[0x0][0x5c0] ;  /* 0x00017000ff22cb82 */ /* 0x000ee20000000a00 */
[----:B------:R-:W-:Y:S01]  /*8160*/  LOP3.LUT R8, R8, 0xffefffff, RZ, 0xc0, !PT ;  /* 0xffefffff08087812 */ /* 0x000fe200078ec0ff */
[-C--:B------:R-:W-:Y:S01]  /*8170*/  FMUL R140, R140, R9.reuse ;  /* 0x000000098c8c7220 */ /* 0x080fe20000400000 */
[----:B------:R-:W-:Y:S01]  /*8180*/  @P4 LOP3.LUT R109, R109, 0x100000, RZ, 0xfc, !PT ;  /* 0x001000006d6d4812 */ /* 0x000fe200078efcff */
[----:B------:R-:W-:Y:S01]  /*8190*/  FMUL R141, R141, R9 ;  /* 0x000000098d8d7220 */ /* 0x000fe20000400000 */
[----:B------:R-:W-:Y:S01]  /*81a0*/  F2FP.SATFINITE.E4M3.F32.PACK_AB_MERGE_C R127, RZ, R127, RZ ;  /* 0x0000007fff7f723e */ /* 0x000fe200048070ff */
[----:B------:R-:W-:Y:S01]  /*81b0*/  FMUL R146, R146, R9 ;  /* 0x0000000992927220 */ /* 0x000fe20000400000 */
[----:B------:R-:W-:Y:S01]  /*81c0*/  LOP3.LUT R109, R109, 0x7fffffff, RZ, 0xc0, !PT ;  /* 0x7fffffff6d6d7812 */ /* 0x000fe200078ec0ff */
[----:B------:R-:W4:Y:S01]  /*81d0*/  @!P3 LDC.64 R30, c[0x0][0x5c0] ;  /* 0x00017000ff1ebb82 */ /* 0x000f220000000a00 */
[----:B------:R-:W-:Y:S01]  /*81e0*/  F2FP.SATFINITE.E4M3.F32.PACK_AB_MERGE_C R119, RZ, R119, RZ ;  /* 0x00000077ff77723e */ /* 0x000fe200048070ff */
[----:B------:R-:W-:Y:S01]  /*81f0*/  FMUL R155, R155, R9 ;  /* 0x000000099b9b7220 */ /* 0x000fe20000400000 */
[----:B------:R-:W-:Y:S01]  /*8200*/  F2FP.SATFINITE.E4M3.F32.PACK_AB_MERGE_C R121, RZ, R121, RZ ;  /* 0x00000079ff79723e */ /* 0x000fe200048070ff */
[----:B------:R-:W-:Y:S01]  /*8210*/  FMUL R138, R138, R9 ;  /* 0x000000098a8a7220 */ /* 0x000fe20000400000 */
[----:B------:R-:W-:Y:S01]  /*8220*/  F2FP.SATFINITE.E4M3.F32.PACK_AB_MERGE_C R131, RZ, R131, RZ ;  /* 0x00000083ff83723e */ /* 0x000fe200048070ff */
[----:B------:R-:W-:Y:S01]  /*8230*/  FMUL R137, R137, R9 ;  /* 0x0000000989897220 */ /* 0x000fe20000400000 */
[----:B------:R-:W-:Y:S01]  /*8240*/  F2FP.SATFINITE.E4M3.F32.PACK_AB_MERGE_C R141, RZ, R141, RZ ;  /* 0x0000008dff8d723e */ /* 0x000fe200048070ff */
[-C--:B------:R-:W-:Y:S01]  /*8250*/  FMUL R160, R160, R9.reuse ;  /* 0x00000009a0a07220 */ /* 0x080fe20000400000 */
[----:B--2---:R-:W-:Y:S01]  /*8260*/  @!P5 IADD3 R66, P0, P2, R28, R66, R15 ;  /* 0x000000421c42d210 */ /* 0x004fe20007a1e00f */
[----:B------:R-:W-:Y:S01]  /*8270*/  FMUL R159, R159, R9 ;  /* 0x000000099f9f7220 */ /* 0x000fe20000400000 */
[----:B------:R-:W-:Y:S01]  /*8280*/  F2FP.SATFINITE.E4M3.F32.PACK_AB_MERGE_C R155, RZ, R155, RZ ;  /* 0x0000009bff9b723e */ /* 0x000fe200048070ff */
[----:B------:R-:W-:Y:S01]  /*8290*/  FMUL R134, R134, R9 ;  /* 0x0000000986867220 */ /* 0x000fe20000400000 */
[----:B------:R-:W-:Y:S01]  /*82a0*/  @!P5 IADD3.X R67, R168, R67, R11, P0, P2 ;  /* 0x00000043a843d210 */ /* 0x000fe200007e440b */
[----:B------:R-:W-:Y:S01]  /*82b0*/  FMUL R161, R161, R9 ;  /* 0x00000009a1a17220 */ /* 0x000fe20000400000 */
[----:B------:R-:W-:Y:S01]  /*82c0*/  F2FP.SATFINITE.E4M3.F32.PACK_AB_MERGE_C R137, RZ, R137, RZ ;  /* 0x00000089ff89723e */ /* 0x000fe200048070ff */
[-C--:B------:R-:W-:Y:S01]  /*82d0*/  FMUL R162, R162, R9.reuse ;  /* 0x00000009a2a27220 */ /* 0x080fe20000400000 */
[----:B---3--:R-:W-:Y:S01]  /*82e0*/  @!P4 IADD3 R34, P0, P2, R28, R34, R15 ;  /* 0x000000221c22c210 */ /* 0x008fe20007a1e00f */
[----:B------:R-:W-:Y:S01]  /*82f0*/  FMUL R157, R157, R9 ;  /* 0x000000099d9d7220 */ /* 0x000fe20000400000 */
[----:B------:R-:W-:Y:S01]  /*8300*/  F2FP.SATFINITE.E4M3.F32.PACK_AB_MERGE_C R159, RZ, R159, RZ ;  /* 0x0000009fff9f723e */ /* 0x000fe200048070ff */
[----:B------:R-:W-:Y:S01]  /*8310*/  FMUL R158, R158, R9 ;  /* 0x000000099e9e7220 */ /* 0x000fe20000400000 */
[----:B------:R-:W-:Y:S01]  /*8320*/  @!P4 IADD3.X R35, R168, R35, R11, P0, P2 ;  /* 0x00000023a823c210 */ /* 0x000fe200007e440b */
[----:B------:R-:W-:Y:S01]  /*8330*/  FMUL R153, R153, R9 ;  /* 0x0000000999997220 */ /* 0x000fe20000400000 */
[----:B------:R-:W-:Y:S01]  /*8340*/  F2FP.SATFINITE.E4M3.F32.PACK_AB_MERGE_C R161, RZ, R161, RZ ;  /* 0x000000a1ffa1723e */ /* 0x000fe200048070ff */
[-C--:B------:R-:W-:Y:S01]  /*8350*/  FMUL R156, R156, R9.reuse ;  /* 0x000000099c9c7220 */ /* 0x080fe20000400000 */
[----:B----4-:R-:W-:Y:S01]  /*8360*/  @!P3 IADD3 R30, P0, P2, R28, R30, R15 ;  /* 0x0000001e1c1eb210 */ /* 0x010fe20007a1e00f */
[----:B------:R-:W-:Y:S01]  /*8370*/  FMUL R151, R151, R9 ;  /* 0x0000000997977220 */ /* 0x000fe20000400000 */
[----:B------:R-:W-:Y:S01]  /*8380*/  F2FP.SATFINITE.E4M3.F32.PACK_AB_MERGE_C R157, RZ, R157, RZ ;  /* 0x0000009dff9d723e */ /* 0x000fe200048070ff */
[----:B------:R-:W-:Y:S01]  /*8390*/  FMUL R154, R154, R9 ;  /* 0x000000099a9a7220 */ /* 0x000fe20000400000 */
[----:B------:R-:W-:Y:S01]  /*83a0*/  @!P3 IADD3.X R31, R168, R31, R11, P0, P2 ;  /* 0x0000001fa81fb210 */ /* 0x000fe200007e440b */
[-C--:B------:R-:W-:Y:S01]  /*83b0*/  FMUL R149, R149, R9.reuse ;  /* 0x0000000995957220 */ /* 0x080fe20000400000 */
[----:B------:R-:W-:Y:S01]  /*83c0*/  ISETP.LT.OR P3, PT, R169, 0xa, !P1 ;  /* 0x0000000aa900780c */ /* 0x000fe20004f61670 */
[----:B------:R-:W-:Y:S01]  /*83d0*/  FMUL R152, R152, R9 ;  /* 0x0000000998987220 */ /* 0x000fe20000400000 */
        /* <DEDUP_REMOVED lines=8> */
[-C--:B------:R-:W-:Y:S01]  /*8460*/  FMUL R143, R143, R9.reuse ;  /* 0x000000098f8f7220 */ /* 0x080fe20000400000 */
[----:B------:R-:W-:Y:S01]  /*8470*/  FMUL R144, R144, R9 ;  /* 0x0000000990907220 */ /* 0x000fe20000400000 */
[----:B------:R-:W-:Y:S01]  /*8480*/  F2FP.SATFINITE.E4M3.F32.PACK_AB_MERGE_C R145, RZ, R145, RZ ;  /* 0x00000091ff91723e */ /* 0x000fe200048070ff */
[----:B------:R-:W2:Y:S01]  /*8490*/  @!P3 LDC.64 R32, c[0x0][0x5c0] ;  /* 0x00017000ff20bb82 */ /* 0x000ea20000000a00 */
[----:B------:R-:W-:Y:S01]  /*84a0*/  @P3 LOP3.LUT R8, R8, 0x100000, RZ, 0xfc, !PT ;  /* 0x0010000008083812 */ /* 0x000fe200078efcff */
[----:B------:R-:W-:Y:S01]  /*84b0*/  FMUL R139, R139, R9 ;  /* 0x000000098b8b7220 */ /* 0x000fe20000400000 */
[----:B------:R-:W-:Y:S01]  /*84c0*/  F2FP.SATFINITE.E4M3.F32.PACK_AB_MERGE_C R143, RZ, R143, RZ ;  /* 0x0000008fff8f723e */ /* 0x000fe200048070ff */
[-C--:B------:R-:W-:Y:S01]  /*84d0*/  FMUL R142, R142, R9.reuse ;  /* 0x000000098e8e7220 */ /* 0x080fe20000400000 */
[----:B------:R-:W-:Y:S01]  /*84e0*/  LOP3.LUT R8, R8, 0xfff7ffff, RZ, 0xc0, !PT ;  /* 0xfff7ffff08087812 */ /* 0x000fe200078ec0ff */
[----:B------:R-:W-:Y:S01]  /*84f0*/  FMUL R135, R135, R9 ;  /* 0x0000000987877220 */ /* 0x000fe20000400000 */
[----:B------:R-:W-:Y:S01]  /*8500*/  F2FP.SATFINITE.E4M3.F32.PACK_AB_MERGE_C R139, RZ, R139, RZ ;  /* 0x0000008bff8b723e */ /* 0x000fe200048070ff */
[-C--:B------:R-:W-:Y:S01]  /*8510*/  FMUL R136, R136, R9.reuse ;  /* 0x0000000988887220 */ /* 0x080fe20000400000 */
[-C--:B------:R-:W-:Y:S01]  /*8520*/  FMUL R133, R133, R9.reuse ;  /* 0x0000000985857220 */ /* 0x080fe20000400000 */
[----:B------:R-:W-:Y:S01]  /*8530*/  FMUL R132, R132, R9 ;  /* 0x0000000984847220 */ /* 0x000fe20000400000 */
[----:B------:R-:W-:Y:S01]  /*8540*/  F2FP.SATFINITE.E4M3.F32.PACK_AB_MERGE_C R135, RZ, R135, RZ ;  /* 0x00000087ff87723e */ /* 0x000fe200048070ff */
        /* <DEDUP_REMOVED lines=18> */
[-C--:B------:R-:W-:Y:S01]  /*8670*/  FMUL R114, R114, R9.reuse ;  /* 0x0000000972727220 */ /* 0x080fe20000400000 */
[----:B------:R-:W-:Y:S01]  /*8680*/  ISETP.GE.AND P0, PT, R170, 0x81, PT ;  /* 0x00000081aa00780c */ /* 0x000fe20003f06270 */
[----:B------:R-:W-:Y:S01]  /*8690*/  FMUL R111, R111, R9 ;  /* 0x000000096f6f7220 */ /* 0x000fe20000400000 */
[----:B------:R-:W-:Y:S01]  /*86a0*/  F2FP.SATFINITE.E4M3.F32.PACK_AB_MERGE_C R115, RZ, R115, RZ ;  /* 0x00000073ff73723e */ /* 0x000fe200048070ff */
        /* <DEDUP_REMOVED lines=12> */
[-C--:B------:R-:W-:Y:S01]  /*8770*/  FMUL R96, R96, R9.reuse ;  /* 0x0000000960607220 */ /* 0x080fe20000400000 */
[-C--:B------:R-:W-:Y:S01]  /*8780*/  FMUL R100, R100, R9.reuse ;  /* 0x0000000964647220 */ /* 0x080fe20000400000 */
        /* <DEDUP_REMOVED lines=11> */
[----:B------:R-:W-:-:S03]  /*8840*/  F2FP.SATFINITE.E4M3.F32.PACK_AB_MERGE_C R23, RZ, R23, RZ ;  /* 0x00000017ff17723e */ /* 0x000fc600048070ff */
[----:B------:R-:W-:Y:S02]  /*8850*/  F2FP.SATFINITE.E4M3.F32.PACK_AB_MERGE_C R19, RZ, R19, RZ ;  /* 0x00000013ff13723e */ /* 0x000fe400048070ff */
[----:B--2---:R-:W-:-:S04]  /*8860*/  @!P4 IADD3 R24, P2, P3, R28, R24, R13 ;  /* 0x000000181c18c210 */ /* 0x004fc80007b5e00d */
[----:B------:R-:W-:Y:S02]  /*8870*/  @!P4 IADD3.X R25, R168, R25, R12, P2, P3 ;  /* 0x00000019a819c210 */ /* 0x000fe400017e640c */
[----:B------:R-:W-:-:S13]  /*8880*/  ISETP.LT.OR P4, PT, R169, 0x2, !P0 ;  /* 0x00000002a900780c */ /* 0x000fda0004781670 */
[----:B------:R-:W2:Y:S01]  /*8890*/  @!P4 LDC.64 R36, c[0x0][0x5c0] ;  /* 0x00017000ff24cb82 */ /* 0x000ea20000000a00 */
[----:B------:R-:W-:-:S04]  /*88a0*/  @P4 LOP3.LUT R8, R8, 0x200, RZ, 0xfc, !PT ;  /* 0x0000020008084812 */ /* 0x000fc800078efcff */
[----:B------:R-:W-:Y:S02]  /*88b0*/  LOP3.LUT R8, R8, 0xfffbffff, RZ, 0xc0, !PT ;  /* 0xfffbffff08087812 */ /* 0x000fe400078ec0ff */
        /* <DEDUP_REMOVED lines=14> */
[----:B------:R-:W-:-:S04]  /*89a0*/  ISETP.GE.AND P4, PT, R170, 0x101, PT ;  /* 0x00000101aa00780c */ /* 0x000fc80003f86270 */
        /* <DEDUP_REMOVED lines=110> */
[----:B------:R-:W-:Y:S02]  /*9090*/  @P5 LOP3.LUT R8, R8, 0x2, RZ, 0xfc, !PT ;  /* 0x0000000208085812 */ /* 0x000fe400078efcff */
[----:B--2---:R-:W-:-:S04]  /*90a0*/  @!P5 IADD3 R78, P2, P3, R28, R64, R15 ;  /* 0x000000401c4ed210 */ /* 0x004fc80007b5e00f */
[----:B------:R-:W-:Y:S02]  /*90b0*/  @!P5 IADD3.X R79, R168, R65, R11, P2, P3 ;  /* 0x00000041a84fd210 */ /* 0x000fe400017e640b */
[C---:B------:R-:W-:Y:S02]  /*90c0*/  ISETP.LT.OR P5, PT, R169.reuse, 0x2a, !P1 ;  /* 0x0000002aa900780c */ /* 0x040fe40004fa1670 */
[----:B------:R-:W-:-:S11]  /*90d0*/  ISETP.LT.OR P3, PT, R169, 0x21, !P0 ;  /* 0x00000021a900780c */ /* 0x000fd60004761670 */
[----:B------:R-:W2:Y:S01]  /*90e0*/  @!P5 LDC.64 R64, c[0x0][0x5c0] ;  /* 0x00017000ff40db82 */ /* 0x000ea20000000a00 */
[----:B------:R-:W-:-:S04]  /*90f0*/  @P5 LOP3.LUT R109, R109, 0x20000000, RZ, 0xfc, !PT ;  /* 0x200000006d6d5812 */ /* 0x000fc800078efcff */
[----:B------:R-:W-:-:S04]  /*9100*/  LOP3.LUT R109, R109, 0xefffffff, RZ, 0xc0, !PT ;  /* 0xefffffff6d6d7812 */ /* 0x000fc800078ec0ff */
[----:B------:R-:W-:-:S04]  /*9110*/  @P3 LOP3.LUT R109, R109, 0x10000000, RZ, 0xfc, !PT ;  /* 0x100000006d6d3812 */ /* 0x000fc800078efcff */
[----:B------:R-:W-:Y:S02]  /*9120*/  LOP3.LUT R109, R109, 0xf7ffffff, RZ, 0xc0, !PT ;  /* 0xf7ffffff6d6d7812 */ /* 0x000fe400078ec0ff */
[----:B--2---:R-:W-:-:S04]  /*9130*/  @!P5 IADD3 R80, P1, P2, R28, R64, R15 ;  /* 0x000000401c50d210 */ /* 0x004fc80007a3e00f */
[----:B------:R-:W-:Y:S02]  /*9140*/  @!P5 IADD3.X R81, R168, R65, R11, P1, P2 ;  /* 0x00000041a851d210 */ /* 0x000fe40000fe440b */
[----:B------:R-:W2:Y:S02]  /*9150*/  @!P3 LDC.64 R64, c[0x0][0x5c0] ;  /* 0x00017000ff40bb82 */ /* 0x000ea40000000a00 */
        /* <DEDUP_REMOVED lines=23> */
[----:B------:R-:W2:Y:S01]  /*92d0*/  @!P2 LDC.64 R64, c[0x0][0x5c0] ;  /* 0x00017000ff40ab82 */ /* 0x000ea20000000a00 */
[----:B------:R-:W-:-:S04]  /*92e0*/  ISETP.GE.AND P3, PT, R170, 0x89, PT ;  /* 0x00000089aa00780c */ /* 0x000fc80003f66270 */
[----:B------:R-:W-:Y:S02]  /*92f0*/  ISETP.LT.OR P5, PT, R169, 0x11, !P3 ;  /* 0x00000011a900780c */ /* 0x000fe40005fa1670 */
        /* <DEDUP_REMOVED lines=46> */
[----:B------:R-:W-:-:S02]  /*95e0*/  P2R R209, PR, RZ, 0x2 ;  /* 0x00000002ffd17803 */ /* 0x000fc40000000000 */
[----:B------:R-:W-:-:S04]  /*95f0*/  @P5 LOP3.LUT R109, R109, 0x800, RZ, 0xfc, !PT ;  /* 0x000008006d6d5812 */ /* 0x000fc800078efcff */
[----:B------:R-:W-:-:S03]  /*9600*/  LOP3.LUT R109, R109, 0xfffffbff, RZ, 0xc0, !PT ;  /* 0xfffffbff6d6d7812 */ /* 0x000fc600078ec0ff */
[----:B------:R-:W-:-:S04]  /*9610*/  @!P1 IADD3 R199, P4, P2, R15, R28, R16 ;  /* 0x0000001c0fc79210 */ /* 0x000fc80007a9e010 */
        /* <DEDUP_REMOVED lines=32> */
[C---:B------:R-:W-:Y:S02]  /*9820*/  ISETP.LT.OR P2, PT, R169.reuse, 0x1a, !P0 ;  /* 0x0000001aa900780c */ /* 0x040fe40004741670 */
[----:B------:R-:W-:Y:S02]  /*9830*/  ISETP.LT.OR P1, PT, R169, 0x21, !P3 ;  /* 0x00000021a900780c */ /* 0x000fe40005f21670 */
[----:B------:R-:W-:-:S02]  /*9840*/  LOP3.LUT R109, R109, 0xfffdffff, RZ, 0xc0, !PT ;  /* 0xfffdffff6d6d7812 */ /* 0x000fc400078ec0ff */
[----:B------:R-:W-:-:S07]  /*9850*/  P2R R188, PR, RZ, 0x4 ;  /* 0x00000004ffbc7803 */ /* 0x000fce0000000000 */
[----:B------:R-:W-:Y:S02]  /*9860*/  @!P2 IADD3 R183, P5, P4, R15, R28, R16 ;  /* 0x0000001c0fb7a210 */ /* 0x000fe40007cbe010 */
[----:B------:R-:W-:Y:S02]  /*9870*/  @P1 LOP3.LUT R109, R109, 0x20000, RZ, 0xfc, !PT ;  /* 0x000200006d6d1812 */ /* 0x000fe400078efcff */
[----:B------:R-:W-:Y:S02]  /*9880*/  @!P2 IADD3.X R182, R11, R168, R14, P5, P4 ;  /* 0x000000a80bb6a210 */ /* 0x000fe40002fe840e */
[----:B------:R-:W-:Y:S02]  /*9890*/  @!P1 IADD3 R179, P5, P4, R15, R28, R13 ;  /* 0x0000001c0fb39210 */ /* 0x000fe40007cbe00d */
[----:B------:R-:W-:Y:S02]  /*98a0*/  LOP3.LUT R109, R109, 0xfffeffff, RZ, 0xc0, !PT ;  /* 0xfffeffff6d6d7812 */ /* 0x000fe400078ec0ff */
[----:B------:R-:W-:-:S02]  /*98b0*/  @!P1 IADD3.X R178, R11, R168, R12, P5, P4 ;  /* 0x000000a80bb29210 */ /* 0x000fc40002fe840c */
[----:B------:R-:W-:-:S13]  /*98c0*/  ISETP.LT.OR P1, PT, R169, 0x22, !P3 ;  /* 0x00000022a900780c */ /* 0x000fda0005f21670 */
[----:B------:R-:W-:Y:S02]  /*98d0*/  @!P1 IADD3 R177, P5, P4, R15, R28, R13 ;  /* 0x0000001c0fb19210 */ /* 0x000fe40007cbe00d */
[----:B------:R-:W-:Y:S02]  /*98e0*/  @P1 LOP3.LUT R109, R109, 0x10000, RZ, 0xfc, !PT ;  /* 0x000100006d6d1812 */ /* 0x000fe400078efcff */
[----:B------:R-:W-:Y:S02]  /*98f0*/  @!P1 IADD3.X R176, R11, R168, R12, P5, P4 ;  /* 0x000000a80bb09210 */ /* 0x000fe40002fe840c */
[C---:B------:R-:W-:Y:S02]  /*9900*/  ISETP.LT.OR P1, PT, R169.reuse, 0x29, !P3 ;  /* 0x00000029a900780c */ /* 0x040fe40005f21670 */
[----:B------:R-:W-:Y:S02]  /*9910*/  ISETP.LT.OR P3, PT, R169, 0x2a, !P3 ;  /* 0x0000002aa900780c */ /* 0x000fe40005f61670 */
[----:B------:R-:W-:-:S02]  /*9920*/  LOP3.LUT R109, R109, 0xffff7fff, RZ, 0xc0, !PT ;  /* 0xffff7fff6d6d7812 */ /* 0x000fc400078ec0ff */
[----:B------:R-:W-:-:S07]  /*9930*/  P2R R173, PR, RZ, 0x8 ;  /* 0x00000008ffad7803 */ /* 0x000fce0000000000 */
[--C-:B------:R-:W-:Y:S02]  /*9940*/  @!P1 IADD3 R171, P5, P4, R15, R28, R13.reuse ;  /* 0x0000001c0fab9210 */ /* 0x100fe40007cbe00d */
[----:B------:R-:W-:Y:S02]  /*9950*/  @P1 LOP3.LUT R109, R109, 0x8000, RZ, 0xfc, !PT ;  /* 0x000080006d6d1812 */ /* 0x000fe400078efcff */
[--C-:B------:R-:W-:Y:S02]  /*9960*/  @!P1 IADD3.X R174, R11, R168, R12.reuse, P5, P4 ;  /* 0x000000a80bae9210 */ /* 0x100fe40002fe840c */
[----:B------:R-:W-:Y:S02]  /*9970*/  @!P3 IADD3 R167, P5, P4, R15, R28, R13 ;  /* 0x0000001c0fa7b210 */ /* 0x000fe40007cbe00d */
[----:B------:R-:W-:Y:S02]  /*9980*/  LOP3.LUT P1, RZ, R109, 0x100000, RZ, 0xc0, !PT ;  /* 0x001000006dff7812 */ /* 0x000fe4000782c0ff */
[----:B------:R-:W-:-:S02]  /*9990*/  @!P3 IADD3.X R172, R11, R168, R12, P5, P4 ;  /* 0x000000a80bacb210 */ /* 0x000fc40002fe840c */
[----:B------:R-:W-:Y:S02]  /*99a0*/  ISETP.LT.OR P4, PT, R169, 0x21, !P0 ;  /* 0x00000021a900780c */ /* 0x000fe40004781670 */
[----:B------:R-:W-:Y:S02]  /*99b0*/  LOP3.LUT P3, RZ, R8, 0x200000, RZ, 0xc0, !PT ;  /* 0x0020000008ff7812 */ /* 0x000fe4000786c0ff */
[----:B------:R-:W-:-:S09]  /*99c0*/  P2R R175, PR, RZ, 0x10 ;  /* 0x00000010ffaf7803 */ /* 0x000fd20000000000 */
[----:B01----:R-:W-:-:S04]  /*99d0*/  @!P4 IADD3 R165, P6, P5, R15, R28, R16 ;  /* 0x0000001c0fa5c210 */ /* 0x003fc80007dde010 */
[----:B------:R-:W-:Y:S02]  /*99e0*/  @!P4 IADD3.X R164, R11, R168, R14, P6, P5 ;  /* 0x000000a80ba4c210 */ /* 0x000fe400037ea40e */
[----:B------:R-:W-:Y:S02]  /*99f0*/  ISETP.LT.OR P5, PT, R169, 0x22, !P0 ;  /* 0x00000022a900780c */ /* 0x000fe400047a1670 */
[----:B------:R-:W-:Y:S02]  /*9a00*/  LOP3.LUT P4, RZ, R109, 0x200000, RZ, 0xc0, !PT ;  /* 0x002000006dff7812 */ /* 0x000fe4000788c0ff */
[----:B------:R-:W-:-:S09]  /*9a10*/  P2R R181, PR, RZ, 0x20 ;  /* 0x00000020ffb57803 */ /* 0x000fd20000000000 */
[----:B------:R-:W-:-:S04]  /*9a20*/  @!P5 IADD3 R29, P2, P6, R15, R28, R16 ;  /* 0x0000001c0f1dd210 */ /* 0x000fc80007e5e010 */
[----:B------:R-:W-:Y:S02]  /*9a30*/  @!P5 IADD3.X R166, R11, R168, R14, P2, P6 ;  /* 0x000000a80ba6d210 */ /* 0x000fe400017ec40e */
[----:B------:R-:W-:Y:S02]  /*9a40*/  ISETP.GE.AND P6, PT, R170, 0x1, PT ;  /* 0x00000001aa00780c */ /* 0x000fe40003fc6270 */
[----:B------:R-:W-:Y:S02]  /*9a50*/  LOP3.LUT P5, RZ, R8, 0x200, RZ, 0xc0, !PT ;  /* 0x0000020008ff7812 */ /* 0x000fe400078ac0ff */
[----:B------:R-:W-:-:S13]  /*9a60*/  ISETP.LT.OR P0, PT, R169, 0x1, !P6 ;  /* 0x00000001a900780c */ /* 0x000fda0007701670 */
[----:B------:R-:W0:Y:S02]  /*9a70*/  @!P0 LDC.64 R64, c[0x0][0x5c0] ;  /* 0x00017000ff408b82 */ /* 0x000e240000000a00 */
[----:B0-----:R-:W-:-:S05]  /*9a80*/  @!P0 IADD3 R94, P2, R28, R64, RZ ;  /* 0x000000401c5e8210 */ /* 0x001fca0007f5e0ff */
[----:B------:R-:W-:-:S05]  /*9a90*/  @!P0 IMAD.X R95, R168, 0x1, R65, P2 ;  /* 0x00000001a85f8824 */ /* 0x000fca00010e0641 */
[----:B------:R0:W-:Y:S01]  /*9aa0*/  @!P0 STG.E.U8 desc[UR26][R94.64], R107 ;  /* 0x0000006b5e008986 */ /* 0x0001e2000c10111a */
[----:B------:R-:W-:Y:S02]  /*9ab0*/  ISETP.LT.OR P0, PT, R169, 0x2, !P6 ;  /* 0x00000002a900780c */ /* 0x000fe40007701670 */
[----:B0-----:R-:W-:-:S11]  /*9ac0*/  P2R R107, PR, RZ, 0x8 ;  /* 0x00000008ff6b7803 */ /* 0x001fd60000000000 */
[----:B------:R-:W0:Y:S02]  /*9ad0*/  @!P0 LDC.64 R64, c[0x0][0x5c0] ;  /* 0x00017000ff408b82 */ /* 0x000e240000000a00 */
[----:B0-----:R-:W-:-:S05]  /*9ae0*/  @!P0 IADD3 R200, P2, R28, R64, RZ ;  /* 0x000000401cc88210 */ /* 0x001fca0007f5e0ff */
[----:B------:R-:W-:Y:S01]  /*9af0*/  @!P0 IMAD.X R201, R168, 0x1, R65, P2 ;  /* 0x00000001a8c98824 */ /* 0x000fe200010e0641 */
[----:B------:R-:W-:-:S04]  /*9b00*/  LOP3.LUT P2, RZ, R8, 0x100000, RZ, 0xc0, !PT ;  /* 0x0010000008ff7812 */ /* 0x000fc8000784c0ff */
[----:B------:R-:W-:Y:S01]  /*9b10*/  @!P0 STG.E.U8 desc[UR26][R200.64+0x1], R219 ;  /* 0x000001dbc8008986 */ /* 0x000fe2000c10111a */
[----:B------:R-:W-:-:S03]  /*9b20*/  ISETP.LT.OR P0, PT, R169, 0x9, !P6 ;  /* 0x00000009a900780c */ /* 0x000fc60007701670 */
[----:B------:R0:W-:Y:S01]  /*9b30*/  @!P4 STG.E.U8 desc[UR26][R66.64], R101 ;  /* 0x000000654200c986 */ /* 0x0001e2000c10111a */
[----:B------:R-:W-:-:S03]  /*9b40*/  ISETP.LT.OR P4, PT, R169, 0xa, !P6 ;  /* 0x0000000aa900780c */ /* 0x000fc60007781670 */
[----:B------:R1:W-:Y:S01]  /*9b50*/  @!P1 STG.E.U8 desc[UR26][R34.64+0x1], R221 ;  /* 0x000001dd22009986 */ /* 0x0003e2000c10111a */
[----:B------:R-:W-:-:S05]  /*9b60*/  LOP3.LUT P1, RZ, R109, 0x40, RZ, 0xc0, !PT ;  /* 0x000000406dff7812 */ /* 0x000fca000782c0ff */
[----:B------:R-:W2:Y:S01]  /*9b70*/  @!P0 LDC.64 R64, c[0x0][0x5c0] ;  /* 0x00017000ff408b82 */ /* 0x000ea20000000a00 */
[----:B0-----:R-:W-:Y:S02]  /*9b80*/  F2FP.SATFINITE.E4M3.F32.PACK_AB_MERGE_C R67, RZ, R126, RZ ;  /* 0x0000007eff43723e */ /* 0x001fe400048070ff */
[----:B------:R-:W-:Y:S02]  /*9b90*/  P2R R66, PR, RZ, 0x40 ;  /* 0x00000040ff427803 */ /* 0x000fe40000000000 */
[----:B-1----:R-:W-:Y:S02]  /*9ba0*/  F2FP.SATFINITE.E4M3.F32.PACK_AB_MERGE_C R35, RZ, R122, RZ ;  /* 0x0000007aff23723e */ /* 0x002fe400048070ff */
[----:B------:R-:W-:Y:S02]  /*9bb0*/  LOP3.LUT P6, RZ, R8, 0x80000, RZ, 0xc0, !PT ;  /* 0x0008000008ff7812 */ /* 0x000fe400078cc0ff */
[----:B--2---:R-:W-:-:S05]  /*9bc0*/  @!P0 IADD3 R94, P3, R28, R64, RZ ;  /* 0x000000401c5e8210 */ /* 0x004fca0007f7e0ff */
[----:B------:R-:W-:Y:S02]  /*9bd0*/  @!P0 IMAD.X R95, R168, 0x1, R65, P3 ;  /* 0x00000001a85f8824 */ /* 0x000fe400018e0641 */
[----:B------:R-:W0:Y:S03]  /*9be0*/  @!P4 LDC.64 R64, c[0x0][0x5c0] ;  /* 0x00017000ff40cb82 */ /* 0x000e260000000a00 */
[----:B------:R-:W-:Y:S01]  /*9bf0*/  @!P0 STG.E.U8 desc[UR26][R94.64+0x8], R127 ;  /* 0x0000087f5e008986 */ /* 0x000fe2000c10111a */
[----:B------:R-:W-:Y:S02]  /*9c00*/  LOP3.LUT P0, RZ, R109, 0x20, RZ, 0xc0, !PT ;  /* 0x000000206dff7812 */ /* 0x000fe4000780c0ff */
[----:B0-----:R-:W-:-:S05]  /*9c10*/  @!P4 IADD3 R64, P3, R28, R64, RZ ;  /* 0x000000401c40c210 */ /* 0x001fca0007f7e0ff */
[----:B------:R-:W-:Y:S01]  /*9c20*/  @!P4 IMAD.X R65, R168, 0x1, R65, P3 ;  /* 0x00000001a841c824 */ /* 0x000fe200018e0641 */
[----:B------:R-:W-:-:S04]  /*9c30*/  ISETP.NE.AND P3, PT, R107, RZ, PT ;  /* 0x000000ff6b00720c */ /* 0x000fc80003f65270 */
[----:B------:R0:W-:Y:S01]  /*9c40*/  @!P4 STG.E.U8 desc[UR26][R64.64+0x9], R35 ;  /* 0x000009234000c986 */ /* 0x0001e2000c10111a */
[----:B------:R-:W-:-:S08]  /*9c50*/  LOP3.LUT P4, RZ, R8, 0x40000, RZ, 0xc0, !PT ;  /* 0x0004000008ff7812 */ /* 0x000fd0000788c0ff */
[----:B------:R1:W-:Y:S01]  /*9c60*/  @!P3 STG.E.U8 desc[UR26][R30.64+0x8], R119 ;  /* 0x000008771e00b986 */ /* 0x0003e2000c10111a */
[C---:B------:R-:W-:Y:S01]  /*9c70*/  LOP3.LUT P3, RZ, R8.reuse, 0x20000, RZ, 0xc0, !PT ;  /* 0x0002000008ff7812 */ /* 0x040fe2000786c0ff */
[----:B0-----:R-:W0:Y:S02]  /*9c80*/  @!P1 LDC.64 R34, c[0x0][0x5c0] ;  /* 0x00017000ff229b82 */ /* 0x001e240000000a00 */
[----:B------:R-:W-:Y:S01]  /*9c90*/  @!P2 STG.E.U8 desc[UR26][R32.64+0x9], R67 ;  /* 0x000009432000a986 */ /* 0x000fe2000c10111a */
[----:B------:R-:W-:Y:S02]  /*9ca0*/  LOP3.LUT P2, RZ, R109, 0x10, RZ, 0xc0, !PT ;  /* 0x000000106dff7812 */ /* 0x000fe4000784c0ff */
[----:B------:R-:W-:Y:S01]  /*9cb0*/  F2FP.SATFINITE.E4M3.F32.PACK_AB_MERGE_C R65, RZ, R128, RZ ;  /* 0x00000080ff41723e */ /* 0x000fe200048070ff */
[----:B------:R2:W-:Y:S01]  /*9cc0*/  @!P6 STG.E.U8 desc[UR26][R24.64], R121 ;  /* 0x000000791800e986 */ /* 0x0005e2000c10111a */
[----:B------:R-:W-:Y:S01]  /*9cd0*/  LOP3.LUT P6, RZ, R8, 0x10000, RZ, 0xc0, !PT ;  /* 0x0001000008ff7812 */ /* 0x000fe200078cc0ff */
[----:B-1----:R-:W1:Y:S02]  /*9ce0*/  @!P0 LDC.64 R30, c[0x0][0x5c0] ;  /* 0x00017000ff1e8b82 */ /* 0x002e640000000a00 */
[----:B------:R3:W-:Y:S06]  /*9cf0*/  @!P5 STG.E.U8 desc[UR26][R36.64+0x1], R65 ;  /* 0x000001412400d986 */ /* 0x0007ec000c10111a */
[----:B--2---:R-:W2:Y:S01]  /*9d00*/  @!P2 LDC.64 R24, c[0x0][0x5c0] ;  /* 0x00017000ff18ab82 */ /* 0x004ea20000000a00 */
[----:B---3--:R-:W-:-:S02]  /*9d10*/  P2R R36, PR, RZ, 0x40 ;  /* 0x00000040ff247803 */ /* 0x008fc40000000000 */
[----:B0-----:R-:W-:Y:S02]  /*9d20*/  @!P1 IADD3 R34, P5, R217, R34, RZ ;  /* 0x00000022d9229210 */ /* 0x001fe40007fbe0ff */
[C---:B------:R-:W-:Y:S02]  /*9d30*/  LOP3.LUT P6, RZ, R109.reuse, 0x8, RZ, 0xc0, !PT ;  /* 0x000000086dff7812 */ /* 0x040fe400078cc0ff */
[----:B------:R-:W-:Y:S01]  /*9d40*/  F2FP.SATFINITE.E4M3.F32.PACK_AB_MERGE_C R37, RZ, R140, RZ ;  /* 0x0000008cff25723e */ /* 0x000fe200048070ff */
[----:B------:R-:W-:Y:S01]  /*9d50*/  @!P1 IMAD.X R35, R216, 0x1, R35, P5 ;  /* 0x00000001d8239824 */ /* 0x000fe200028e0623 */
[----:B------:R-:W-:-:S04]  /*9d60*/  LOP3.LUT P5, RZ, R109, 0x4, RZ, 0xc0, !PT ;  /* 0x000000046dff7812 */ /* 0x000fc800078ac0ff */
[----:B------:R0:W-:Y:S01]  /*9d70*/  @!P1 STG.E.U8 desc[UR26][R34.64], R131 ;  /* 0x0000008322009986 */ /* 0x0001e2000c10111a */
[----:B-1----:R-:W-:-:S05]  /*9d80*/  @!P0 IADD3 R30, P1, R215, R30, RZ ;  /* 0x0000001ed71e8210 */ /* 0x002fca0007f3e0ff */
[----:B------:R-:W-:Y:S01]  /*9d90*/  @!P0 IMAD.X R31, R214, 0x1, R31, P1 ;  /* 0x00000001d61f8824 */ /* 0x000fe200008e061f */
[----:B------:R-:W-:-:S04]  /*9da0*/  LOP3.LUT P1, RZ, R8, 0x2000, RZ, 0xc0, !PT ;  /* 0x0000200008ff7812 */ /* 0x000fc8000782c0ff */
[----:B------:R1:W-:Y:S01]  /*9db0*/  @!P0 STG.E.U8 desc[UR26][R30.64+0x1], R37 ;  /* 0x000001251e008986 */ /* 0x0003e2000c10111a */
[----:B0-----:R-:W-:Y:S02]  /*9dc0*/  P2R R34, PR, RZ, 0x2 ;  /* 0x00000002ff227803 */ /* 0x001fe40000000000 */
[----:B--2---:R-:W-:Y:S01]  /*9dd0*/  @!P2 IADD3 R32, P1, R213, R24, RZ ;  /* 0x00000018d520a210 */ /* 0x004fe20007f3e0ff */
[----:B------:R-:W-:Y:S01]  /*9de0*/  @!P4 STG.E.U8 desc[UR26][R42.64+0x8], R141 ;  /* 0x0000088d2a00c986 */ /* 0x000fe2000c10111a */
[----:B------:R-:W-:Y:S02]  /*9df0*/  F2FP.SATFINITE.E4M3.F32.PACK_AB_MERGE_C R35, RZ, R146, RZ ;  /* 0x00000092ff23723e */ /* 0x000fe400048070ff */
[----:B------:R-:W-:Y:S01]  /*9e00*/  LOP3.LUT P0, RZ, R109, 0x2, RZ, 0xc0, !PT ;  /* 0x000000026dff7812 */ /* 0x000fe2000780c0ff */
[----:B------:R-:W-:Y:S01]  /*9e10*/  @!P2 IMAD.X R33, R212, 0x1, R25, P1 ;  /* 0x00000001d421a824 */ /* 0x000fe200008e0619 */
[----:B------:R-:W-:Y:S01]  /*9e20*/  LOP3.LUT P4, RZ, R8, 0x1000, RZ, 0xc0, !PT ;  /* 0x0000100008ff7812 */ /* 0x000fe2000788c0ff */
[----:B------:R-:W0:Y:S01]  /*9e30*/  @!P6 LDC.64 R24, c[0x0][0x5c0] ;  /* 0x00017000ff18eb82 */ /* 0x000e220000000a00 */
[----:B------:R2:W-:Y:S01]  /*9e40*/  @!P3 STG.E.U8 desc[UR26][R44.64+0x9], R35 ;  /* 0x000009232c00b986 */ /* 0x0005e2000c10111a */
[----:B-1----:R-:W-:-:S02]  /*9e50*/  F2FP.SATFINITE.E4M3.F32.PACK_AB_MERGE_C R37, RZ, R160, RZ ;  /* 0x000000a0ff25723e */ /* 0x002fc400048070ff */
[----:B------:R-:W-:Y:S01]  /*9e60*/  LOP3.LUT P3, RZ, R109, 0x1, RZ, 0xc0, !PT ;  /* 0x000000016dff7812 */ /* 0x000fe2000786c0ff */
[----:B------:R-:W-:Y:S01]  /*9e70*/  @!P2 STG.E.U8 desc[UR26][R32.64+0x8], R155 ;  /* 0x0000089b2000a986 */ /* 0x000fe2000c10111a */
[----:B------:R-:W-:Y:S02]  /*9e80*/  LOP3.LUT P2, RZ, R8, 0x100, RZ, 0xc0, !PT ;  /* 0x0000010008ff7812 */ /* 0x000fe4000784c0ff */
[----:B--2---:R-:W-:Y:S02]  /*9e90*/  F2FP.SATFINITE.E4M3.F32.PACK_AB_MERGE_C R35, RZ, R138, RZ ;  /* 0x0000008aff23723e */ /* 0x004fe400048070ff */
[----:B0-----:R-:W-:-:S05]  /*9ea0*/  @!P6 IADD3 R30, P1, R211, R24, RZ ;  /* 0x00000018d31ee210 */ /* 0x001fca0007f3e0ff */
[----:B------:R-:W-:Y:S01]  /*9eb0*/  @!P6 IMAD.X R31, R210, 0x1, R25, P1 ;  /* 0x00000001d21fe824 */ /* 0x000fe200008e0619 */
[----:B------:R-:W-:Y:S01]  /*9ec0*/  ISETP.NE.AND P1, PT, R34, RZ, PT ;  /* 0x000000ff2200720c */ /* 0x000fe20003f25270 */
[----:B------:R-:W0:Y:S03]  /*9ed0*/  @!P5 LDC.64 R24, c[0x0][0x5c0] ;  /* 0x00017000ff18db82 */ /* 0x000e260000000a00 */
[----:B------:R1:W-:Y:S01]  /*9ee0*/  @!P6 STG.E.U8 desc[UR26][R30.64+0x9], R35 ;  /* 0x000009231e00e986 */ /* 0x0003e2000c10111a */
[----:B------:R-:W-:Y:S02]  /*9ef0*/  ISETP.NE.AND P6, PT, R36, RZ, PT ;  /* 0x000000ff2400720c */ /* 0x000fe40003fc5270 */
[----:B-1----:R-:W-:-:S11]  /*9f00*/  F2FP.SATFINITE.E4M3.F32.PACK_AB_MERGE_C R35, RZ, R134, RZ ;  /* 0x00000086ff23723e */ /* 0x002fd600048070ff */
[----:B------:R-:W-:Y:S01]  /*9f10*/  @!P6 STG.E.U8 desc[UR26][R56.64], R137 ;  /* 0x000000893800e986 */ /* 0x000fe2000c10111a */
[----:B------:R-:W-:-:S03]  /*9f20*/  ISETP.NE.AND P6, PT, R66, RZ, PT ;  /* 0x000000ff4200720c */ /* 0x000fc60003fc5270 */
[----:B------:R-:W-:Y:S01]  /*9f30*/  @!P1 STG.E.U8 desc[UR26][R26.64+0x1], R37 ;  /* 0x000001251a009986 */ /* 0x000fe2000c10111a */
[----:B0-----:R-:W-:-:S05]  /*9f40*/  @!P5 IADD3 R32, P1, R207, R24, RZ ;  /* 0x00000018cf20d210 */ /* 0x001fca0007f3e0ff */
[----:B------:R-:W-:Y:S01]  /*9f50*/  @!P5 IMAD.X R33, R208, 0x1, R25, P1 ;  /* 0x00000001d021d824 */ /* 0x000fe200008e0619 */
[----:B------:R-:W-:Y:S01]  /*9f60*/  ISETP.NE.AND P1, PT, R209, RZ, PT ;  /* 0x000000ffd100720c */ /* 0x000fe20003f25270 */
[----:B------:R-:W0:Y:S03]  /*9f70*/  @!P0 LDC.64 R24, c[0x0][0x5c0] ;  /* 0x00017000ff188b82 */ /* 0x000e260000000a00 */
[----:B------:R1:W-:Y:S02]  /*9f80*/  @!P5 STG.E.U8 desc[UR26][R32.64], R159 ;  /* 0x0000009f2000d986 */ /* 0x0003e4000c10111a */
[----:B-1----:R-:W-:Y:S02]  /*9f90*/  F2FP.SATFINITE.E4M3.F32.PACK_AB_MERGE_C R33, RZ, R162, RZ ;  /* 0x000000a2ff21723e */ /* 0x002fe400048070ff */
[----:B0-----:R-:W-:-:S05]  /*9fa0*/  @!P0 IADD3 R30, P5, R205, R24, RZ ;  /* 0x00000018cd1e8210 */ /* 0x001fca0007fbe0ff */
[----:B------:R-:W-:Y:S01]  /*9fb0*/  @!P0 IMAD.X R31, R206, 0x1, R25, P5 ;  /* 0x00000001ce1f8824 */ /* 0x000fe200028e0619 */
[----:B------:R-:W-:Y:S01]  /*9fc0*/  LOP3.LUT P5, RZ, R109, 0x400, RZ, 0xc0, !PT ;  /* 0x000004006dff7812 */ /* 0x000fe200078ac0ff */
[----:B------:R-:W0:Y:S03]  /*9fd0*/  @!P3 LDC.64 R24, c[0x0][0x5c0] ;  /* 0x00017000ff18bb82 */ /* 0x000e260000000a00 */
[----:B------:R1:W-:Y:S01]  /*9fe0*/  @!P0 STG.E.U8 desc[UR26][R30.64+0x1], R35 ;  /* 0x000001231e008986 */ /* 0x0003e2000c10111a */
[----:B------:R-:W-:-:S03]  /*9ff0*/  LOP3.LUT P0, RZ, R8, 0x8000, RZ, 0xc0, !PT ;  /* 0x0000800008ff7812 */ /* 0x000fc6000780c0ff */
[----:B------:R-:W-:Y:S01]  /*a000*/  @!P4 STG.E.U8 desc[UR26][R50.64+0x8], R161 ;  /* 0x000008a13200c986 */ /* 0x000fe2000c10111a */
[----:B------:R-:W-:-:S03]  /*a010*/  LOP3.LUT P4, RZ, R8, 0x4000, RZ, 0xc0, !PT ;  /* 0x0000400008ff7812 */ /* 0x000fc6000788c0ff */
[----:B------:R-:W-:Y:S01]  /*a020*/  @!P2 STG.E.U8 desc[UR26][R46.64+0x9], R33 ;  /* 0x000009212e00a986 */ /* 0x000fe2000c10111a */
[----:B-1----:R-:W-:Y:S02]  /*a030*/  F2FP.SATFINITE.E4M3.F32.PACK_AB_MERGE_C R35, RZ, R158, RZ ;  /* 0x0000009eff23723e */ /* 0x002fe400048070ff */
[----:B0-----:R-:W-:-:S05]  /*a040*/  @!P3 IADD3 R26, P2, R203, R24, RZ ;  /* 0x00000018cb1ab210 */ /* 0x001fca0007f5e0ff */
[----:B------:R-:W-:Y:S01]  /*a050*/  @!P3 IMAD.X R27, R204, 0x1, R25, P2 ;  /* 0x00000001cc1bb824 */ /* 0x000fe200010e0619 */
[----:B------:R-:W-:Y:S01]  /*a060*/  LOP3.LUT P2, RZ, R8, 0x800, RZ, 0xc0, !PT ;  /* 0x0000080008ff7812 */ /* 0x000fe2000784c0ff */
[----:B------:R-:W0:Y:S03]  /*a070*/  @!P1 LDC.64 R24, c[0x0][0x5c0] ;  /* 0x00017000ff189b82 */ /* 0x000e260000000a00 */
[----:B------:R-:W-:Y:S01]  /*a080*/  @!P3 STG.E.U8 desc[UR26][R26.64+0x8], R157 ;  /* 0x0000089d1a00b986 */ /* 0x000fe2000c10111a */
[----:B0-----:R-:W-:-:S05]  /*a090*/  @!P1 IADD3 R30, P3, R199, R24, RZ ;  /* 0x00000018c71e9210 */ /* 0x001fca0007f7e0ff */
[----:B------:R-:W-:-:S05]  /*a0a0*/  @!P1 IMAD.X R31, R202, 0x1, R25, P3 ;  /* 0x00000001ca1f9824 */ /* 0x000fca00018e0619 */
[----:B------:R0:W-:Y:S01]  /*a0b0*/  @!P1 STG.E.U8 desc[UR26][R30.64+0x9], R35 ;  /* 0x000009231e009986 */ /* 0x0001e2000c10111a */
[----:B------:R-:W-:Y:S02]  /*a0c0*/  ISETP.LT.OR P1, PT, R169, 0x11, !P6 ;  /* 0x00000011a900780c */ /* 0x000fe40007721670 */
[----:B0-----:R-:W-:-:S11]  /*a0d0*/  F2FP.SATFINITE.E4M3.F32.PACK_AB_MERGE_C R35, RZ, R156, RZ ;  /* 0x0000009cff23723e */ /* 0x001fd600048070ff */
[----:B------:R-:W0:Y:S02]  /*a0e0*/  @!P1 LDC.64 R24, c[0x0][0x5c0] ;  /* 0x00017000ff189b82 */ /* 0x000e240000000a00 */
[----:B0-----:R-:W-:-:S05]  /*a0f0*/  @!P1 IADD3 R32, P3, R28, R24, RZ ;  /* 0x000000181c209210 */ /* 0x001fca0007f7e0ff */
[----:B------:R-:W-:-:S05]  /*a100*/  @!P1 IMAD.X R33, R168, 0x1, R25, P3 ;  /* 0x00000001a8219824 */ /* 0x000fca00018e0619 */
[----:B------:R0:W-:Y:S01]  /*a110*/  @!P1 STG.E.U8 desc[UR26][R32.64+0x10], R153 ;  /* 0x0000109920009986 */ /* 0x0001e2000c10111a */
[----:B------:R-:W-:Y:S02]  /*a120*/  ISETP.LT.OR P1, PT, R169, 0x12, !P6 ;  /* 0x00000012a900780c */ /* 0x000fe40007721670 */
[----:B0-----:R-:W-:-:S11]  /*a130*/  F2FP.SATFINITE.E4M3.F32.PACK_AB_MERGE_C R33, RZ, R154, RZ ;  /* 0x0000009aff21723e */ /* 0x001fd600048070ff */
[----:B------:R-:W0:Y:S02]  /*a140*/  @!P1 LDC.64 R24, c[0x0][0x5c0] ;  /* 0x00017000ff189b82 */ /* 0x000e240000000a00 */
[----:B0-----:R-:W-:-:S05]  /*a150*/  @!P1 IADD3 R26, P3, R28, R24, RZ ;  /* 0x000000181c1a9210 */ /* 0x001fca0007f7e0ff */
[----:B------:R-:W-:Y:S01]  /*a160*/  @!P1 IMAD.X R27, R168, 0x1, R25, P3 ;  /* 0x00000001a81b9824 */ /* 0x000fe200018e0619 */
[----:B------:R-:W-:-:S04]  /*a170*/  LOP3.LUT P3, RZ, R8, 0x400, RZ, 0xc0, !PT ;  /* 0x0000040008ff7812 */ /* 0x000fc8000786c0ff */
[----:B------:R0:W-:Y:S01]  /*a180*/  @!P1 STG.E.U8 desc[UR26][R26.64+0x11], R35 ;  /* 0x000011231a009986 */ /* 0x0001e2000c10111a */
[----:B------:R-:W-:-:S03]  /*a190*/  ISETP.LT.OR P1, PT, R169, 0x19, !P6 ;  /* 0x00000019a900780c */ /* 0x000fc60007721670 */
[----:B------:R-:W-:Y:S04]  /*a1a0*/  @!P0 STG.E.U8 desc[UR26][R38.64+0x10], R151 ;  /* 0x0000109726008986 */ /* 0x000fe8000c10111a */
[----:B------:R1:W-:Y:S01]  /*a1b0*/  @!P2 STG.E.U8 desc[UR26][R6.64+0x11], R33 ;  /* 0x000011210600a986 */ /* 0x0003e2000c10111a */
[----:B------:R-:W-:Y:S02]  /*a1c0*/  LOP3.LUT P2, RZ, R109, 0x800, RZ, 0xc0, !PT ;  /* 0x000008006dff7812 */ /* 0x000fe4000784c0ff */
[----:B0-----:R-:W-:-:S03]  /*a1d0*/  F2FP.SATFINITE.E4M3.F32.PACK_AB_MERGE_C R27, RZ, R150, RZ ;  /* 0x00000096ff1b723e */ /* 0x001fc600048070ff */
[----:B------:R-:W0:Y:S01]  /*a1e0*/  @!P1 LDC.64 R24, c[0x0][0x5c0] ;  /* 0x00017000ff189b82 */ /* 0x000e220000000a00 */
[----:B-1----:R-:W-:Y:S02]  /*a1f0*/  F2FP.SATFINITE.E4M3.F32.PACK_AB_MERGE_C R7, RZ, R152, RZ ;  /* 0x00000098ff07723e */ /* 0x002fe400048070ff */
[----:B0-----:R-:W-:-:S05]  /*a200*/  @!P1 IADD3 R30, P0, R28, R24, RZ ;  /* 0x000000181c1e9210 */ /* 0x001fca0007f1e0ff */
[----:B------:R-:W-:-:S05]  /*a210*/  @!P1 IMAD.X R31, R168, 0x1, R25, P0 ;  /* 0x00000001a81f9824 */ /* 0x000fca00000e0619 */
[----:B------:R0:W-:Y:S01]  /*a220*/  @!P1 STG.E.U8 desc[UR26][R30.64+0x18], R149 ;  /* 0x000018951e009986 */ /* 0x0001e2000c10111a */
[----:B------:R-:W-:Y:S02]  /*a230*/  ISETP.LT.OR P1, PT, R169, 0x1a, !P6 ;  /* 0x0000001aa900780c */ /* 0x000fe40007721670 */
[----:B0-----:R-:W-:-:S11]  /*a240*/  P2R R30, PR, RZ, 0x40 ;  /* 0x00000040ff1e7803 */ /* 0x001fd60000000000 */
[----:B------:R-:W0:Y:S01]  /*a250*/  @!P1 LDC.64 R24, c[0x0][0x5c0] ;  /* 0x00017000ff189b82 */ /* 0x000e220000000a00 */
[----:B------:R-:W-:Y:S02]  /*a260*/  LOP3.LUT P6, RZ, R8, 0x40, RZ, 0xc0, !PT ;  /* 0x0000004008ff7812 */ /* 0x000fe400078cc0ff */
[----:B------:R-:W-:Y:S02]  /*a270*/  F2FP.SATFINITE.E4M3.F32.PACK_AB_MERGE_C R31, RZ, R148, RZ ;  /* 0x00000094ff1f723e */ /* 0x000fe400048070ff */
[----:B0-----:R-:W-:-:S05]  /*a280*/  @!P1 IADD3 R24, P0, R28, R24, RZ ;  /* 0x000000181c189210 */ /* 0x001fca0007f1e0ff */
[----:B------:R-:W-:Y:S01]  /*a290*/  @!P1 IMAD.X R25, R168, 0x1, R25, P0 ;  /* 0x00000001a8199824 */ /* 0x000fe200000e0619 */
[----:B------:R-:W-:-:S04]  /*a2a0*/  LOP3.LUT P0, RZ, R8, 0x20, RZ, 0xc0, !PT ;  /* 0x0000002008ff7812 */ /* 0x000fc8000780c0ff */
[----:B------:R0:W-:Y:S01]  /*a2b0*/  @!P1 STG.E.U8 desc[UR26][R24.64+0x19], R7 ;  /* 0x0000190718009986 */ /* 0x0001e2000c10111a */
[----:B------:R-:W-:-:S03]  /*a2c0*/  LOP3.LUT P1, RZ, R8, 0x80, RZ, 0xc0, !PT ;  /* 0x0000008008ff7812 */ /* 0x000fc6000782c0ff */
[----:B------:R-:W-:Y:S01]  /*a2d0*/  @!P4 STG.E.U8 desc[UR26][R40.64+0x18], R147 ;  /* 0x000018932800c986 */ /* 0x000fe2000c10111a */
[----:B------:R-:W-:-:S03]  /*a2e0*/  LOP3.LUT P4, RZ, R8, 0x10, RZ, 0xc0, !PT ;  /* 0x0000001008ff7812 */ /* 0x000fc6000788c0ff */
[----:B------:R1:W-:Y:S01]  /*a2f0*/  @!P3 STG.E.U8 desc[UR26][R62.64+0x19], R27 ;  /* 0x0000191b3e00b986 */ /* 0x0003e2000c10111a */
[----:B------:R-:W-:Y:S01]  /*a300*/  LOP3.LUT P3, RZ, R109, 0x200, RZ, 0xc0, !PT ;  /* 0x000002006dff7812 */ /* 0x000fe2000786c0ff */
[----:B0-----:R-:W0:Y:S04]  /*a310*/  @!P2 LDC.64 R6, c[0x0][0x5c0] ;  /* 0x00017000ff06ab82 */ /* 0x001e280000000a00 */
[----:B------:R-:W-:Y:S04]  /*a320*/  @!P1 STG.E.U8 desc[UR26][R60.64+0x10], R145 ;  /* 0x000010913c009986 */ /* 0x000fe8000c10111a */
[----:B------:R2:W-:Y:S01]  /*a330*/  @!P6 STG.E.U8 desc[UR26][R58.64+0x11], R31 ;  /* 0x0000111f3a00e986 */ /* 0x0005e2000c10111a */
[----:B------:R-:W-:Y:S01]  /*a340*/  LOP3.LUT P6, RZ, R8, 0x8, RZ, 0xc0, !PT ;  /* 0x0000000808ff7812 */ /* 0x000fe200078cc0ff */
[----:B------:R-:W3:Y:S01]  /*a350*/  @!P5 LDC.64 R24, c[0x0][0x5c0] ;  /* 0x00017000ff18db82 */ /* 0x000ee20000000a00 */
[----:B-1----:R-:W-:-:S02]  /*a360*/  F2FP.SATFINITE.E4M3.F32.PACK_AB_MERGE_C R27, RZ, R144, RZ ;  /* 0x00000090ff1b723e */ /* 0x002fc400048070ff */
[----:B------:R-:W-:Y:S02]  /*a370*/  P2R R26, PR, RZ, 0x40 ;  /* 0x00000040ff1a7803 */ /* 0x000fe40000000000 */
[----:B------:R-:W-:Y:S02]  /*a380*/  LOP3.LUT P6, RZ, R109, 0x100, RZ, 0xc0, !PT ;  /* 0x000001006dff7812 */ /* 0x000fe400078cc0ff */
[----:B--2---:R-:W-:Y:S02]  /*a390*/  F2FP.SATFINITE.E4M3.F32.PACK_AB_MERGE_C R31, RZ, R142, RZ ;  /* 0x0000008eff1f723e */ /* 0x004fe400048070ff */
[----:B0-----:R-:W-:-:S05]  /*a3a0*/  @!P2 IADD3 R6, P1, R197, R6, RZ ;  /* 0x00000006c506a210 */ /* 0x001fca0007f3e0ff */
[----:B------:R-:W-:Y:S01]  /*a3b0*/  @!P2 IMAD.X R7, R198, 0x1, R7, P1 ;  /* 0x00000001c607a824 */ /* 0x000fe200008e0607 */
[----:B---3--:R-:W-:-:S04]  /*a3c0*/  @!P5 IADD3 R24, P1, R195, R24, RZ ;  /* 0x00000018c318d210 */ /* 0x008fc80007f3e0ff */
[----:B------:R0:W-:Y:S01]  /*a3d0*/  @!P2 STG.E.U8 desc[UR26][R6.64+0x10], R143 ;  /* 0x0000108f0600a986 */ /* 0x0001e2000c10111a */
[----:B------:R-:W-:Y:S01]  /*a3e0*/  LOP3.LUT P2, RZ, R109, 0x1000, RZ, 0xc0, !PT ;  /* 0x000010006dff7812 */ /* 0x000fe2000784c0ff */
[----:B------:R-:W-:-:S05]  /*a3f0*/  @!P5 IMAD.X R25, R192, 0x1, R25, P1 ;  /* 0x00000001c019d824 */ /* 0x000fca00008e0619 */
[----:B------:R1:W-:Y:S01]  /*a400*/  @!P5 STG.E.U8 desc[UR26][R24.64+0x11], R27 ;  /* 0x0000111b1800d986 */ /* 0x0003e2000c10111a */
[C---:B------:R-:W-:Y:S01]  /*a410*/  LOP3.LUT P5, RZ, R109.reuse, 0x2000, RZ, 0xc0, !PT ;  /* 0x000020006dff7812 */ /* 0x040fe200078ac0ff */
[----:B0-----:R-:W0:Y:S02]  /*a420*/  @!P3 LDC.64 R6, c[0x0][0x5c0] ;  /* 0x00017000ff06bb82 */ /* 0x001e240000000a00 */
[----:B------:R-:W-:Y:S01]  /*a430*/  @!P0 STG.E.U8 desc[UR26][R54.64+0x18], R139 ;  /* 0x0000188b36008986 */ /* 0x000fe2000c10111a */
[----:B------:R-:W-:-:S03]  /*a440*/  LOP3.LUT P0, RZ, R109, 0x4000, RZ, 0xc0, !PT ;  /* 0x000040006dff7812 */ /* 0x000fc6000780c0ff */
[----:B------:R2:W-:Y:S01]  /*a450*/  @!P4 STG.E.U8 desc[UR26][R52.64+0x19], R31 ;  /* 0x0000191f3400c986 */ /* 0x0005e2000c10111a */
[----:B------:R-:W-:Y:S01]  /*a460*/  LOP3.LUT P4, RZ, R109, 0x80000000, RZ, 0xc0, !PT ;  /* 0x800000006dff7812 */ /* 0x000fe2000788c0ff */
[----:B-1----:R-:W1:Y:S01]  /*a470*/  @!P6 LDC.64 R24, c[0x0][0x5c0] ;  /* 0x00017000ff18eb82 */ /* 0x002e620000000a00 */
[----:B------:R-:W-:Y:S02]  /*a480*/  F2FP.SATFINITE.E4M3.F32.PACK_AB_MERGE_C R27, RZ, R136, RZ ;  /* 0x00000088ff1b723e */ /* 0x000fe400048070ff */
[----:B--2---:R-:W-:Y:S02]  /*a490*/  F2FP.SATFINITE.E4M3.F32.PACK_AB_MERGE_C R31, RZ, R132, RZ ;  /* 0x00000084ff1f723e */ /* 0x004fe400048070ff */
[----:B0-----:R-:W-:-:S05]  /*a4a0*/  @!P3 IADD3 R6, P1, R193, R6, RZ ;  /* 0x00000006c106b210 */ /* 0x001fca0007f3e0ff */
[----:B------:R-:W-:Y:S01]  /*a4b0*/  @!P3 IMAD.X R7, R196, 0x1, R7, P1 ;  /* 0x00000001c407b824 */ /* 0x000fe200008e0607 */
[----:B-1----:R-:W-:-:S04]  /*a4c0*/  @!P6 IADD3 R24, P1, R191, R24, RZ ;  /* 0x00000018bf18e210 */ /* 0x002fc80007f3e0ff */
[----:B------:R0:W-:Y:S01]  /*a4d0*/  @!P3 STG.E.U8 desc[UR26][R6.64+0x18], R135 ;  /* 0x000018870600b986 */ /* 0x0001e2000c10111a */
[----:B------:R-:W-:Y:S01]  /*a4e0*/  LOP3.LUT P3, RZ, R109, 0x400000, RZ, 0xc0, !PT ;  /* 0x004000006dff7812 */ /* 0x000fe2000786c0ff */
[----:B------:R-:W-:Y:S01]  /*a4f0*/  @!P6 IMAD.X R25, R194, 0x1, R25, P1 ;  /* 0x00000001c219e824 */ /* 0x000fe200008e0619 */
[----:B------:R-:W-:-:S04]  /*a500*/  LOP3.LUT P1, RZ, R8, 0x1, RZ, 0xc0, !PT ;  /* 0x0000000108ff7812 */ /* 0x000fc8000782c0ff */
[----:B------:R1:W-:Y:S01]  /*a510*/  @!P6 STG.E.U8 desc[UR26][R24.64+0x19], R27 ;  /* 0x0000191b1800e986 */ /* 0x0003e2000c10111a */
[----:B------:R-:W-:Y:S01]  /*a520*/  ISETP.NE.AND P6, PT, R26, RZ, PT ;  /* 0x000000ff1a00720c */ /* 0x000fe20003fc5270 */
[----:B0-----:R-:W0:Y:S08]  /*a530*/  @!P2 LDC.64 R6, c[0x0][0x5c0] ;  /* 0x00017000ff06ab82 */ /* 0x001e300000000a00 */
[----:B-1----:R-:W1:Y:S01]  /*a540*/  @!P5 LDC.64 R24, c[0x0][0x5c0] ;  /* 0x00017000ff18db82 */ /* 0x002e620000000a00 */
[----:B------:R-:W-:-:S03]  /*a550*/  F2FP.SATFINITE.E4M3.F32.PACK_AB_MERGE_C R27, RZ, R130, RZ ;  /* 0x00000082ff1b723e */ /* 0x000fc600048070ff */
[----:B------:R-:W-:Y:S01]  /*a560*/  @!P6 STG.E.U8 desc[UR26][R48.64+0x10], R133 ;  /* 0x000010853000e986 */ /* 0x000fe2000c10111a */
[----:B------:R-:W-:-:S03]  /*a570*/  ISETP.NE.AND P6, PT, R30, RZ, PT ;  /* 0x000000ff1e00720c */ /* 0x000fc60003fc5270 */
[----:B------:R2:W-:Y:S01]  /*a580*/  @!P1 STG.E.U8 desc[UR26][R68.64+0x11], R31 ;  /* 0x0000111f44009986 */ /* 0x0005e2000c10111a */
[----:B0-----:R-:W-:Y:S02]  /*a590*/  @!P2 IADD3 R6, P1, R189, R6, RZ ;  /* 0x00000006bd06a210 */ /* 0x001fe40007f3e0ff */
[----:B--2---:R-:W-:-:S03]  /*a5a0*/  F2FP.SATFINITE.E4M3.F32.PACK_AB_MERGE_C R31, RZ, R124, RZ ;  /* 0x0000007cff1f723e */ /* 0x004fc600048070ff */
[----:B------:R-:W-:Y:S01]  /*a5b0*/  @!P2 IMAD.X R7, R190, 0x1, R7, P1 ;  /* 0x00000001be07a824 */ /* 0x000fe200008e0607 */
[----:B-1----:R-:W-:-:S04]  /*a5c0*/  @!P5 IADD3 R24, P1, R187, R24, RZ ;  /* 0x00000018bb18d210 */ /* 0x002fc80007f3e0ff */
[----:B------:R0:W-:Y:S01]  /*a5d0*/  @!P2 STG.E.U8 desc[UR26][R6.64+0x10], R129 ;  /* 0x000010810600a986 */ /* 0x0001e2000c10111a */
[----:B------:R-:W-:Y:S01]  /*a5e0*/  ISETP.NE.AND P2, PT, R188, RZ, PT ;  /* 0x000000ffbc00720c */ /* 0x000fe20003f45270 */
[----:B------:R-:W-:-:S05]  /*a5f0*/  @!P5 IMAD.X R25, R186, 0x1, R25, P1 ;  /* 0x00000001ba19d824 */ /* 0x000fca00008e0619 */
[----:B------:R1:W-:Y:S01]  /*a600*/  @!P5 STG.E.U8 desc[UR26][R24.64+0x11], R27 ;  /* 0x0000111b1800d986 */ /* 0x0003e2000c10111a */
[C---:B------:R-:W-:Y:S01]  /*a610*/  LOP3.LUT P5, RZ, R109.reuse, 0x20000000, RZ, 0xc0, !PT ;  /* 0x200000006dff7812 */ /* 0x040fe200078ac0ff */
[----:B0-----:R-:W0:Y:S02]  /*a620*/  @!P0 LDC.64 R6, c[0x0][0x5c0] ;  /* 0x00017000ff068b82 */ /* 0x001e240000000a00 */
[----:B------:R-:W-:Y:S01]  /*a630*/  @!P4 STG.E.U8 desc[UR26][R70.64+0x18], R125 ;  /* 0x0000187d4600c986 */ /* 0x000fe2000c10111a */
[C---:B------:R-:W-:Y:S02]  /*a640*/  LOP3.LUT P4, RZ, R8.reuse, 0x4, RZ, 0xc0, !PT ;  /* 0x0000000408ff7812 */ /* 0x040fe4000788c0ff */
[----:B------:R-:W-:Y:S01]  /*a650*/  P2R R30, PR, RZ, 0x20 ;  /* 0x00000020ff1e7803 */ /* 0x000fe20000000000 */
[----:B------:R2:W-:Y:S01]  /*a660*/  @!P3 STG.E.U8 desc[UR26][R72.64+0x19], R31 ;  /* 0x0000191f4800b986 */ /* 0x0005e2000c10111a */
[----:B------:R-:W-:Y:S01]  /*a670*/  LOP3.LUT P3, RZ, R109, 0x40000000, RZ, 0xc0, !PT ;  /* 0x400000006dff7812 */ /* 0x000fe2000786c0ff */
[----:B-1----:R-:W1:Y:S01]  /*a680*/  @!P2 LDC.64 R24, c[0x0][0x5c0] ;  /* 0x00017000ff18ab82 */ /* 0x002e620000000a00 */
[----:B------:R-:W-:-:S02]  /*a690*/  LOP3.LUT P5, RZ, R8, 0x2, RZ, 0xc0, !PT ;  /* 0x0000000208ff7812 */ /* 0x000fc400078ac0ff */
[----:B--2---:R-:W-:Y:S02]  /*a6a0*/  F2FP.SATFINITE.E4M3.F32.PACK_AB_MERGE_C R31, RZ, R120, RZ ;  /* 0x00000078ff1f723e */ /* 0x004fe400048070ff */
[----:B0-----:R-:W-:-:S05]  /*a6b0*/  @!P0 IADD3 R6, P1, R185, R6, RZ ;  /* 0x00000006b9068210 */ /* 0x001fca0007f3e0ff */
[----:B------:R-:W-:Y:S01]  /*a6c0*/  @!P0 IMAD.X R7, R184, 0x1, R7, P1 ;  /* 0x00000001b8078824 */ /* 0x000fe200008e0607 */
[----:B-1----:R-:W-:-:S04]  /*a6d0*/  @!P2 IADD3 R24, P1, R183, R24, RZ ;  /* 0x00000018b718a210 */ /* 0x002fc80007f3e0ff */
[----:B------:R-:W-:Y:S01]  /*a6e0*/  @!P0 STG.E.U8 desc[UR26][R6.64+0x18], R123 ;  /* 0x0000187b06008986 */ /* 0x000fe2000c10111a */
[----:B------:R-:W-:Y:S01]  /*a6f0*/  LOP3.LUT P0, RZ, R109, 0x10000000, RZ, 0xc0, !PT ;  /* 0x100000006dff7812 */ /* 0x000fe2000780c0ff */
[----:B------:R-:W-:Y:S01]  /*a700*/  @!P2 IMAD.X R25, R182, 0x1, R25, P1 ;  /* 0x00000001b619a824 */ /* 0x000fe200008e0619 */
[----:B------:R-:W-:-:S04]  /*a710*/  ISETP.LT.OR P1, PT, R169, 0x21, !P6 ;  /* 0x00000021a900780c */ /* 0x000fc80007721670 */
[----:B------:R0:W-:Y:S09]  /*a720*/  @!P2 STG.E.U8 desc[UR26][R24.64+0x19], R31 ;  /* 0x0000191f1800a986 */ /* 0x0001f2000c10111a */
[----:B------:R-:W1:Y:S01]  /*a730*/  @!P1 LDC.64 R26, c[0x0][0x5c0] ;  /* 0x00017000ff1a9b82 */ /* 0x000e620000000a00 */
[----:B0-----:R-:W-:-:S02]  /*a740*/  F2FP.SATFINITE.E4M3.F32.PACK_AB_MERGE_C R31, RZ, R118, RZ ;  /* 0x00000076ff1f723e */ /* 0x001fc400048070ff */
[----:B-1----:R-:W-:-:S05]  /*a750*/  @!P1 IADD3 R26, P2, R28, R26, RZ ;  /* 0x0000001a1c1a9210 */ /* 0x002fca0007f5e0ff */
        /* <DEDUP_REMOVED lines=8> */
[C---:B------:R-:W-:Y:S02]  /*a7e0*/  ISETP.LT.OR P1, PT, R169.reuse, 0x29, !P6 ;  /* 0x00000029a900780c */ /* 0x040fe40007721670 */
[----:B------:R-:W-:Y:S01]  /*a7f0*/  ISETP.LT.OR P6, PT, R169, 0x2a, !P6 ;  /* 0x0000002aa900780c */ /* 0x000fe200077c1670 */
[----:B------:R-:W-:Y:S01]  /*a800*/  @!P4 STG.E.U8 desc[UR26][R74.64+0x20], R115 ;  /* 0x000020734a00c986 */ /* 0x000fe2000c10111a */
[----:B------:R-:W-:-:S03]  /*a810*/  LOP3.LUT P4, RZ, R109, 0x10000, RZ, 0xc0, !PT ;  /* 0x000100006dff7812 */ /* 0x000fc6000788c0ff */
[----:B------:R1:W-:Y:S01]  /*a820*/  @!P3 STG.E.U8 desc[UR26][R76.64+0x21], R27 ;  /* 0x0000211b4c00b986 */ /* 0x0003e2000c10111a */
[----:B------:R-:W-:Y:S02]  /*a830*/  LOP3.LUT P3, RZ, R109, 0x4000000, RZ, 0xc0, !PT ;  /* 0x040000006dff7812 */ /* 0x000fe4000786c0ff */
[----:B0-----:R-:W-:-:S03]  /*a840*/  F2FP.SATFINITE.E4M3.F32.PACK_AB_MERGE_C R31, RZ, R102, RZ ;  /* 0x00000066ff1f723e */ /* 0x001fc600048070ff */
[----:B------:R-:W0:Y:S01]  /*a850*/  @!P1 LDC.64 R24, c[0x0][0x5c0] ;  /* 0x00017000ff189b82 */ /* 0x000e220000000a00 */
[----:B-1----:R-:W-:-:S07]  /*a860*/  F2FP.SATFINITE.E4M3.F32.PACK_AB_MERGE_C R27, RZ, R114, RZ ;  /* 0x00000072ff1b723e */ /* 0x002fce00048070ff */
[----:B------:R-:W1:Y:S01]  /*a870*/  @!P6 LDC.64 R6, c[0x0][0x5c0] ;  /* 0x00017000ff06eb82 */ /* 0x000e620000000a00 */
[----:B0-----:R-:W-:-:S05]  /*a880*/  @!P1 IADD3 R24, P2, R28, R24, RZ ;  /* 0x000000181c189210 */ /* 0x001fca0007f5e0ff */
[----:B------:R-:W-:Y:S01]  /*a890*/  @!P1 IMAD.X R25, R168, 0x1, R25, P2 ;  /* 0x00000001a8199824 */ /* 0x000fe200010e0619 */
[----:B------:R-:W-:-:S04]  /*a8a0*/  LOP3.LUT P2, RZ, R109, 0x8000, RZ, 0xc0, !PT ;  /* 0x000080006dff7812 */ /* 0x000fc8000784c0ff */
[----:B------:R0:W-:Y:S01]  /*a8b0*/  @!P1 STG.E.U8 desc[UR26][R24.64+0x28], R113 ;  /* 0x0000287118009986 */ /* 0x0001e2000c10111a */
[----:B-1----:R-:W-:-:S05]  /*a8c0*/  @!P6 IADD3 R6, P1, R28, R6, RZ ;  /* 0x000000061c06e210 */ /* 0x002fca0007f3e0ff */
[----:B------:R-:W-:Y:S01]  /*a8d0*/  @!P6 IMAD.X R7, R168, 0x1, R7, P1 ;  /* 0x00000001a807e824 */ /* 0x000fe200008e0607 */
[----:B------:R-:W-:-:S04]  /*a8e0*/  LOP3.LUT P1, RZ, R109, 0x8000000, RZ, 0xc0, !PT ;  /* 0x080000006dff7812 */ /* 0x000fc8000782c0ff */
[----:B------:R1:W-:Y:S01]  /*a8f0*/  @!P6 STG.E.U8 desc[UR26][R6.64+0x29], R27 ;  /* 0x0000291b0600e986 */ /* 0x0003e2000c10111a */
[----:B------:R-:W-:Y:S02]  /*a900*/  LOP3.LUT P6, RZ, R109, 0x20000, RZ, 0xc0, !PT ;  /* 0x000200006dff7812 */ /* 0x000fe400078cc0ff */
[----:B0-----:R-:W-:Y:S01]  /*a910*/  F2FP.SATFINITE.E4M3.F32.PACK_AB_MERGE_C R25, RZ, R112, RZ ;  /* 0x00000070ff19723e */ /* 0x001fe200048070ff */
[----:B------:R-:W-:Y:S01]  /*a920*/  @!P5 STG.E.U8 desc[UR26][R78.64+0x28], R111 ;  /* 0x0000286f4e00d986 */ /* 0x000fe2000c10111a */
[----:B------:R-:W-:Y:S02]  /*a930*/  ISETP.NE.AND P5, PT, R30, RZ, PT ;  /* 0x000000ff1e00720c */ /* 0x000fe40003fa5270 */
[----:B-1----:R-:W-:-:S07]  /*a940*/  F2FP.SATFINITE.E4M3.F32.PACK_AB_MERGE_C R27, RZ, R110, RZ ;  /* 0x0000006eff1b723e */ /* 0x002fce00048070ff */
[----:B------:R-:W0:Y:S04]  /*a950*/  @!P6 LDC.64 R6, c[0x0][0x5c0] ;  /* 0x00017000ff06eb82 */ /* 0x000e280000000a00 */
[----:B------:R1:W-:Y:S01]  /*a960*/  @!P5 STG.E.U8 desc[UR26][R80.64+0x29], R25 ;  /* 0x000029195000d986 */ /* 0x0003e2000c10111a */
[----:B------:R-:W-:-:S03]  /*a970*/  ISETP.NE.AND P5, PT, R181, RZ, PT ;  /* 0x000000ffb500720c */ /* 0x000fc60003fa5270 */
[----:B------:R-:W-:Y:S01]  /*a980*/  @!P0 STG.E.U8 desc[UR26][R82.64+0x20], R105 ;  /* 0x0000206952008986 */ /* 0x000fe2000c10111a */
[----:B------:R-:W-:-:S03]  /*a990*/  ISETP.NE.AND P0, PT, R180, RZ, PT ;  /* 0x000000ffb400720c */ /* 0x000fc60003f05270 */
[----:B------:R2:W-:Y:S01]  /*a9a0*/  @!P1 STG.E.U8 desc[UR26][R84.64+0x21], R27 ;  /* 0x0000211b54009986 */ /* 0x0005e2000c10111a */
[----:B-1----:R-:W1:Y:S01]  /*a9b0*/  @!P4 LDC.64 R24, c[0x0][0x5c0] ;  /* 0x00017000ff18cb82 */ /* 0x002e620000000a00 */
[----:B0-----:R-:W-:-:S07]  /*a9c0*/  @!P6 IADD3 R6, P1, R179, R6, RZ ;  /* 0x00000006b306e210 */ /* 0x001fce0007f3e0ff */
[----:B------:R-:W0:Y:S01]  /*a9d0*/  @!P5 LDC.64 R34, c[0x0][0x5c0] ;  /* 0x00017000ff22db82 */ /* 0x000e220000000a00 */
[----:B--2---:R-:W-:Y:S01]  /*a9e0*/  F2FP.SATFINITE.E4M3.F32.PACK_AB_MERGE_C R27, RZ, R104, RZ ;  /* 0x00000068ff1b723e */ /* 0x004fe200048070ff */
[----:B------:R-:W-:-:S05]  /*a9f0*/  @!P6 IMAD.X R7, R178, 0x1, R7, P1 ;  /* 0x00000001b207e824 */ /* 0x000fca00008e0607 */
[----:B------:R2:W-:Y:S01]  /*aa00*/  @!P6 STG.E.U8 desc[UR26][R6.64+0x20], R103 ;  /* 0x000020670600e986 */ /* 0x0005e2000c10111a */
[----:B------:R-:W-:Y:S02]  /*aa10*/  LOP3.LUT P6, RZ, R109, 0x1000000, RZ, 0xc0, !PT ;  /* 0x010000006dff7812 */ /* 0x000fe400078cc0ff */
[----:B-1----:R-:W-:-:S05]  /*aa20*/  @!P4 IADD3 R24, P1, R177, R24, RZ ;  /* 0x00000018b118c210 */ /* 0x002fca0007f3e0ff */
[----:B------:R-:W-:Y:S01]  /*aa30*/  @!P4 IMAD.X R25, R176, 0x1, R25, P1 ;  /* 0x00000001b019c824 */ /* 0x000fe200008e0619 */
[----:B--2---:R-:W1:Y:S01]  /*aa40*/  @!P2 LDC.64 R6, c[0x0][0x5c0] ;  /* 0x00017000ff06ab82 */ /* 0x004e620000000a00 */
[----:B------:R-:W-:-:S03]  /*aa50*/  LOP3.LUT P1, RZ, R109, 0x800000, RZ, 0xc0, !PT ;  /* 0x008000006dff7812 */ /* 0x000fc6000782c0ff */
[----:B------:R2:W-:Y:S01]  /*aa60*/  @!P4 STG.E.U8 desc[UR26][R24.64+0x21], R27 ;  /* 0x0000211b1800c986 */ /* 0x0005e2000c10111a */
[----:B------:R-:W-:-:S03]  /*aa70*/  ISETP.NE.AND P4, PT, R175, RZ, PT ;  /* 0x000000ffaf00720c */ /* 0x000fc60003f85270 */
[----:B------:R-:W-:Y:S01]  /*aa80*/  @!P3 STG.E.U8 desc[UR26][R86.64+0x28], R99 ;  /* 0x000028635600b986 */ /* 0x000fe2000c10111a */
[----:B------:R-:W-:-:S05]  /*aa90*/  ISETP.NE.AND P3, PT, R173, RZ, PT ;  /* 0x000000ffad00720c */ /* 0x000fca0003f65270 */
[----:B------:R3:W-:Y:S01]  /*aaa0*/  @!P1 STG.E.U8 desc[UR26][R88.64+0x29], R31 ;  /* 0x0000291f58009986 */ /* 0x0007e2000c10111a */
[----:B--2---:R-:W-:-:S03]  /*aab0*/  F2FP.SATFINITE.E4M3.F32.PACK_AB_MERGE_C R27, RZ, R96, RZ ;  /* 0x00000060ff1b723e */ /* 0x004fc600048070ff */
[----:B------:R-:W2:Y:S01]  /*aac0*/  @!P4 LDC.64 R32, c[0x0][0x5c0] ;  /* 0x00017000ff20cb82 */ /* 0x000ea20000000a00 */
[----:B-1----:R-:W-:-:S07]  /*aad0*/  @!P2 IADD3 R6, P1, R171, R6, RZ ;  /* 0x00000006ab06a210 */ /* 0x002fce0007f3e0ff */
[----:B------:R-:W1:Y:S01]  /*aae0*/  @!P3 LDC.64 R24, c[0x0][0x5c0] ;  /* 0x00017000ff18bb82 */ /* 0x000e620000000a00 */
[----:B---3--:R-:W-:Y:S01]  /*aaf0*/  F2FP.SATFINITE.E4M3.F32.PACK_AB_MERGE_C R31, RZ, R100, RZ ;  /* 0x00000064ff1f723e */ /* 0x008fe200048070ff */
[----:B------:R-:W-:-:S05]  /*ab00*/  @!P2 IMAD.X R7, R174, 0x1, R7, P1 ;  /* 0x00000001ae07a824 */ /* 0x000fca00008e0607 */
[----:B------:R3:W-:Y:S01]  /*ab10*/  @!P2 STG.E.U8 desc[UR26][R6.64+0x28], R27 ;  /* 0x0000281b0600a986 */ /* 0x0007e2000c10111a */
[----:B------:R-:W-:Y:S02]  /*ab20*/  ISETP.GE.AND P2, PT, R170, 0x101, PT ;  /* 0x00000101aa00780c */ /* 0x000fe40003f46270 */
[----:B---3--:R-:W-:Y:S02]  /*ab30*/  F2FP.SATFINITE.E4M3.F32.PACK_AB_MERGE_C R27, RZ, R98, RZ ;  /* 0x00000062ff1b723e */ /* 0x008fe400048070ff */
[----:B-1----:R-:W-:-:S05]  /*ab40*/  @!P3 IADD3 R24, P1, R167, R24, RZ ;  /* 0x00000018a718b210 */ /* 0x002fca0007f3e0ff */
[----:B------:R-:W-:Y:S01]  /*ab50*/  @!P3 IMAD.X R25, R172, 0x1, R25, P1 ;  /* 0x00000001ac19b824 */ /* 0x000fe200008e0619 */
[----:B------:R-:W-:-:S04]  /*ab60*/  LOP3.LUT P1, RZ, R109, 0x2000000, RZ, 0xc0, !PT ;  /* 0x020000006dff7812 */ /* 0x000fc8000782c0ff */
[----:B------:R0:W-:Y:S01]  /*ab70*/  @!P3 STG.E.U8 desc[UR26][R24.64+0x29], R31 ;  /* 0x0000291f1800b986 */ /* 0x0001e2000c10111a */
[----:B--2---:R-:W-:-:S05]  /*ab80*/  @!P4 IADD3 R6, P3, R165, R32, RZ ;  /* 0x00000020a506c210 */ /* 0x004fca0007f7e0ff */
[----:B------:R-:W-:Y:S01]  /*ab90*/  @!P4 IMAD.X R7, R164, 0x1, R33, P3 ;  /* 0x00000001a407c824 */ /* 0x000fe200018e0621 */
[C---:B------:R-:W-:Y:S02]  /*aba0*/  ISETP.LT.OR P3, PT, R169.reuse, 0x29, !P0 ;  /* 0x00000029a900780c */ /* 0x040fe40004761670 */
[----:B------:R-:W-:Y:S01]  /*abb0*/  @!P1 STG.E.U8 desc[UR26][R90.64+0x20], R97 ;  /* 0x000020615a009986 */ /* 0x000fe2000c10111a */
[C---:B------:R-:W-:Y:S02]  /*abc0*/  ISETP.LT.OR P1, PT, R169.reuse, 0x29, !P2 ;  /* 0x00000029a900780c */ /* 0x040fe40005721670 */
[C---:B------:R-:W-:Y:S01]  /*abd0*/  ISETP.LT.OR P2, PT, R169.reuse, 0x2a, !P2 ;  /* 0x0000002aa900780c */ /* 0x040fe20005741670 */
[----:B------:R-:W-:Y:S01]  /*abe0*/  @!P6 STG.E.U8 desc[UR26][R92.64+0x21], R27 ;  /* 0x0000211b5c00e986 */ /* 0x000fe2000c10111a */
[----:B------:R-:W-:-:S03]  /*abf0*/  ISETP.LT.OR P0, PT, R169, 0x2a, !P0 ;  /* 0x0000002aa900780c */ /* 0x000fc60004701670 */
[----:B------:R1:W-:Y:S01]  /*ac00*/  @!P4 STG.E.U8 desc[UR26][R6.64+0x20], R23 ;  /* 0x000020170600c986 */ /* 0x0003e2000c10111a */
[----:B0-----:R-:W-:Y:S02]  /*ac10*/  @!P5 IADD3 R24, P4, R29, R34, RZ ;  /* 0x000000221d18d210 */ /* 0x001fe40007f9e0ff */
[----:B------:R-:W-:-:S03]  /*ac20*/  F2FP.SATFINITE.E4M3.F32.PACK_AB_MERGE_C R29, RZ, R20, RZ ;  /* 0x00000014ff1d723e */ /* 0x000fc600048070ff */
[----:B------:R-:W0:Y:S01]  /*ac30*/  @!P1 LDC.64 R30, c[0x0][0x5c0] ;  /* 0x00017000ff1e9b82 */ /* 0x000e220000000a00 */
[----:B------:R-:W-:-:S05]  /*ac40*/  @!P5 IMAD.X R25, R166, 0x1, R35, P4 ;  /* 0x00000001a619d824 */ /* 0x000fca00020e0623 */
[----:B------:R2:W-:Y:S01]  /*ac50*/  @!P5 STG.E.U8 desc[UR26][R24.64+0x21], R29 ;  /* 0x0000211d1800d986 */ /* 0x0005e2000c10111a */
[-C--:B-1----:R-:W-:Y:S01]  /*ac60*/  FMUL R6, R21, R9.reuse ;  /* 0x0000000915067220 */ /* 0x082fe20000400000 */
[----:B------:R-:W1:Y:S01]  /*ac70*/  @!P2 LDC.64 R32, c[0x0][0x5c0] ;  /* 0x00017000ff20ab82 */ /* 0x000e620000000a00 */
[----:B------:R-:W-:-:S07]  /*ac80*/  FMUL R23, R22, R9 ;  /* 0x0000000916177220 */ /* 0x000fce0000400000 */
[----:B------:R-:W3:Y:S01]  /*ac90*/  @!P3 LDC.64 R34, c[0x0][0x5c0] ;  /* 0x00017000ff22bb82 */ /* 0x000ee20000000a00 */
[----:B--2---:R-:W-:-:S07]  /*aca0*/  F2FP.SATFINITE.E4M3.F32.PACK_AB_MERGE_C R25, RZ, R23, RZ ;  /* 0x00000017ff19723e */ /* 0x004fce00048070ff */
[----:B------:R-:W2:Y:S01]  /*acb0*/  @!P0 LDC.64 R36, c[0x0][0x5c0] ;  /* 0x00017000ff248b82 */ /* 0x000ea20000000a00 */
[----:B0-----:R-:W-:-:S04]  /*acc0*/  @!P1 IADD3 R26, P4, P5, R28, R30, R16 ;  /* 0x0000001e1c1a9210 */ /* 0x001fc80007d9e010 */
[----:B------:R-:W-:Y:S02]  /*acd0*/  @!P1 IADD3.X R27, R168, R31, R14, P4, P5 ;  /* 0x0000001fa81b9210 */ /* 0x000fe400027ea40e */
[----:B------:R-:W-:Y:S02]  /*ace0*/  F2FP.SATFINITE.E4M3.F32.PACK_AB_MERGE_C R31, RZ, R6, RZ ;  /* 0x00000006ff1f723e */ /* 0x000fe400048070ff */
[----:B-1----:R-:W-:-:S03]  /*acf0*/  @!P2 IADD3 R20, P4, P5, R28, R32, R16 ;  /* 0x000000201c14a210 */ /* 0x002fc60007d9e010 */
[----:B------:R0:W-:Y:S01]  /*ad00*/  @!P1 STG.E.U8 desc[UR26][R26.64+0x28], R31 ;  /* 0x0000281f1a009986 */ /* 0x0001e2000c10111a */
[----:B------:R-:W-:Y:S02]  /*ad10*/  @!P2 IADD3.X R21, R168, R33, R14, P4, P5 ;  /* 0x00000021a815a210 */ /* 0x000fe400027ea40e */
[----:B------:R-:W-:-:S03]  /*ad20*/  @!P3 IADD3 R7, P4, P5, R15, R28, R16 ;  /* 0x0000001c0f07b210 */ /* 0x000fc60007d9e010 */
[----:B------:R4:W-:Y:S01]  /*ad30*/  @!P2 STG.E.U8 desc[UR26][R20.64+0x29], R25 ;  /* 0x000029191400a986 */ /* 0x0009e2000c10111a */
[----:B------:R-:W-:Y:S02]  /*ad40*/  @!P3 IADD3.X R30, R11, R168, R14, P4, P5 ;  /* 0x000000a80b1eb210 */ /* 0x000fe400027ea40e */
[----:B------:R-:W-:Y:S02]  /*ad50*/  @!P0 IADD3 R33, P4, P5, R15, R28, R16 ;  /* 0x0000001c0f218210 */ /* 0x000fe40007d9e010 */
[----:B---3--:R-:W-:Y:S02]  /*ad60*/  @!P3 IADD3 R6, P1, R7, R34, RZ ;  /* 0x000000220706b210 */ /* 0x008fe40007f3e0ff */
[----:B------:R-:W-:Y:S02]  /*ad70*/  @!P0 IADD3.X R168, R11, R168, R14, P4, P5 ;  /* 0x000000a80ba88210 */ /* 0x000fe400027ea40e */
[----:B--2---:R-:W-:Y:S01]  /*ad80*/  @!P0 IADD3 R22, P4, R33, R36, RZ ;  /* 0x0000002421168210 */ /* 0x004fe20007f9e0ff */
[----:B------:R-:W-:Y:S01]  /*ad90*/  @!P3 IMAD.X R7, R30, 0x1, R35, P1 ;  /* 0x000000011e07b824 */ /* 0x000fe200008e0623 */
[----:B0-----:R-:W-:-:S03]  /*ada0*/  F2FP.SATFINITE.E4M3.F32.PACK_AB_MERGE_C R27, RZ, R18, RZ ;  /* 0x00000012ff1b723e */ /* 0x001fc600048070ff */
[----:B------:R-:W-:Y:S01]  /*adb0*/  @!P0 IMAD.X R23, R168, 0x1, R37, P4 ;  /* 0x00000001a8178824 */ /* 0x000fe200020e0625 */
[----:B------:R4:W-:Y:S04]  /*adc0*/  @!P3 STG.E.U8 desc[UR26][R6.64+0x28], R19 ;  /* 0x000028130600b986 */ /* 0x0009e8000c10111a */
[----:B------:R4:W-:Y:S03]  /*add0*/  @!P0 STG.E.U8 desc[UR26][R22.64+0x29], R27 ;  /* 0x0000291b16008986 */ /* 0x0009e6000c10111a */
.L_x_36:
[----:B------:R-:W-:Y:S05]  /*ade0*/  BSYNC B0 ;  /* 0x0000000000007941 */ /* 0x000fea0003800000 */
.L_x_32:
[----:B------:R-:W-:Y:S01]  /*adf0*/  ULDC UR6, c[0x0][0xc] ;  /* 0x0000030000067ab9 */ /* 0x000fe20000000800 */
[----:B------:R-:W-:Y:S01]  /*ae00*/  ULDC UR7, c[0x0][0x10] ;  /* 0x0000040000077ab9 */ /* 0x000fe20000000800 */
[----:B0-2-4-:R-:W0:Y:S01]  /*ae10*/  LDC R7, c[0x0][0x14] ;  /* 0x00000500ff077b82 */ /* 0x015e220000000800 */
[----:B------:R-:W-:Y:S01]  /*ae20*/  UIMAD.WIDE.U32 UR6, UR6, UR7, URZ ;  /* 0x00000007060672a5 */ /* 0x000fe2000f8e003f */
[----:B------:R-:W-:Y:S02]  /*ae30*/  IMAD.MOV.U32 R164, RZ, RZ, -0x1 ;  /* 0xffffffffffa47424 */ /* 0x000fe400078e00ff */
[----:B-----5:R-:W-:-:S03]  /*ae40*/  IMAD.MOV.U32 R6, RZ, RZ, -0x1 ;  /* 0xffffffffff067424 */ /* 0x020fc600078e00ff */
[----:B0-----:R-:W-:-:S04]  /*ae50*/  IMAD.WIDE.U32 R2, R7, UR6, R2 ;  /* 0x0000000607027c25 */ /* 0x001fc8000f8e0002 */
[----:B------:R-:W-:Y:S01]  /*ae60*/  IMAD R7, R7, UR7, RZ ;  /* 0x0000000707077c24 */ /* 0x000fe2000f8e02ff */
[----:B------:R-:W-:Y:S02]  /*ae70*/  ULDC.64 UR6, c[0x0][0x650] ;  /* 0x0001940000067ab9 */ /* 0x000fe40000000a00 */
[----:B------:R-:W-:Y:S01]  /*ae80*/  ISETP.GE.U32.AND P0, PT, R2, UR6, PT ;  /* 0x0000000602007c0c */ /* 0x000fe2000bf06070 */
[--C-:B------:R-:W-:Y:S01]  /*ae90*/  IMAD.IADD R3, R3, 0x1, R7.reuse ;  /* 0x0000000103037824 */ /* 0x100fe200078e0207 */
[----:B------:R-:W-:-:S04]  /*aea0*/  PRMT R7, RZ, 0x7610, R7 ;  /* 0x00007610ff077816 */ /* 0x000fc80000000007 */
[----:B------:R-:W-:-:S13]  /*aeb0*/  ISETP.GE.U32.AND.EX P0, PT, R3, UR7, PT, P0 ;  /* 0x0000000703007c0c */ /* 0x000fda000bf06100 */
[----:B------:R-:W-:Y:S05]  /*aec0*/  @P0 BRA `(.L_x_37) ;  /* 0x0000000400640947 */ /* 0x000fea0003800000 */
[----:B------:R-:W0:Y:S01]  /*aed0*/  S2R R28, SR_CTAID.X ;  /* 0x00000000001c7919 */ /* 0x000e220000002500 */
[----:B------:R-:W2:Y:S01]  /*aee0*/  LDC.64 R22, c[0x0][0x628] ;  /* 0x00018a00ff167b82 */ /* 0x000ea20000000a00 */
[----:B------:R-:W-:Y:S01]  /*aef0*/  ULDC UR6, c[0x0][0x150] ;  /* 0x0000540000067ab9 */ /* 0x000fe20000000800 */
[----:B------:R-:W-:Y:S01]  /*af00*/  IMAD.MOV.U32 R20, RZ, RZ, R2 ;  /* 0x000000ffff147224 */ /* 0x000fe200078e0002 */
[----:B------:R-:W4:Y:S01]  /*af10*/  S2R R30, SR_CTAID.Y ;  /* 0x00000000001e7919 */ /* 0x000f220000002600 */
[----:B------:R-:W-:-:S04]  /*af20*/  IMAD.MOV.U32 R21, RZ, RZ, R3 ;  /* 0x000000ffff157224 */ /* 0x000fc800078e0003 */
[----:B------:R-:W3:Y:S08]  /*af30*/  LDC R31, c[0x0][0x144] ;  /* 0x00005100ff1f7b82 */ /* 0x000ef00000000800 */
[----:B-1----:R-:W1:Y:S08]  /*af40*/  LDC R24, c[0x0][0x630] ;  /* 0x00018c00ff187b82 */ /* 0x002e700000000800 */
[----:B------:R-:W1:Y:S01]  /*af50*/  LDC.64 R26, c[0x0][0x620] ;  /* 0x00018800ff1a7b82 */ /* 0x000e620000000a00 */
[----:B--2---:R-:W-:-:S04]  /*af60*/  ISETP.NE.U32.AND P0, PT, R22, RZ, PT ;  /* 0x000000ff1600720c */ /* 0x004fc80003f05070 */
[----:B------:R-:W-:Y:S02]  /*af70*/  ISETP.NE.AND.EX P0, PT, R23, RZ, PT, P0 ;  /* 0x000000ff1700720c */ /* 0x000fe40003f05300 */
[----:B0-----:R-:W-:-:S05]  /*af80*/  I2FP.F32.U32 R6, R28 ;  /* 0x0000001c00067245 */ /* 0x001fca0000201000 */
[----:B------:R-:W-:-:S04]  /*af90*/  FMUL R6, R6, UR6 ;  /* 0x0000000606067c20 */ /* 0x000fc80008400000 */
[----:B------:R0:W2:Y:S02]  /*afa0*/  F2I.U32.TRUNC.NTZ R29, R6 ;  /* 0x00000006001d7305 */ /* 0x0000a4000020f000 */
[----:B---34-:R-:W-:Y:S05]  /*afb0*/  @!P0 BRA `(.L_x_38) ;  /* 0x0000000000288947 */ /* 0x018fea0003800000 */
[----:B------:R-:W3:Y:S02]  /*afc0*/  LDC R7, c[0x0][0x634] ;  /* 0x00018d00ff077b82 */ /* 0x000ee40000000800 */
[----:B---3--:R-:W-:-:S05]  /*afd0*/  IADD3 R21, P0, R2, R7, RZ ;  /* 0x0000000702157210 */ /* 0x008fca0007f1e0ff */
[----:B------:R-:W-:-:S04]  /*afe0*/  IMAD.X R25, RZ, RZ, R3, P0 ;  /* 0x000000ffff197224 */ /* 0x000fc800000e0603 */
[----:B0-----:R-:W-:-:S04]  /*aff0*/  IMAD.WIDE.U32 R6, R25, R22, RZ ;  /* 0x0000001619067225 */ /* 0x001fc800078e00ff */
[----:B------:R-:W-:-:S04]  /*b000*/  IMAD.WIDE.U32 R18, P0, R21, R23, R6 ;  /* 0x0000001715127225 */ /* 0x000fc80007800006 */
[----:B------:R-:W-:-:S04]  /*b010*/  IMAD.WIDE.U32 R6, R21, R22, RZ ;  /* 0x0000001615067225 */ /* 0x000fc800078e00ff */
[----:B------:R-:W-:Y:S01]  /*b020*/  IMAD.X R21, RZ, RZ, RZ, P0 ;  /* 0x000000ffff157224 */ /* 0x000fe200000e06ff */
[----:B------:R-:W-:Y:S01]  /*b030*/  IADD3 RZ, P0, R7, R18, RZ ;  /* 0x0000001207ff7210 */ /* 0x000fe20007f1e0ff */
[----:B------:R-:W-:-:S04]  /*b040*/  IMAD.MOV.U32 R20, RZ, RZ, R19 ;  /* 0x000000ffff147224 */ /* 0x000fc800078e0013 */
[----:B------:R-:W-:-:S08]  /*b050*/  IMAD.WIDE.U32.X R20, R25, R23, R20, P0 ;  /* 0x0000001719147225 */ /* 0x000fd000000e0414 */
.L_x_38:
[----:B------:R-:W3:Y:S01]  /*b060*/  LDC.64 R38, c[0x0][0x640] ;  /* 0x00019000ff267b82 */ /* 0x000ee20000000a00 */
[-C--:B-1----:R-:W-:Y:S01]  /*b070*/  SHF.R.U64 R25, R20, R24.reuse, R21 ;  /* 0x0000001814197219 */ /* 0x082fe20000001215 */
[----:B--2---:R-:W-:Y:S01]  /*b080*/  IMAD.MOV R29, RZ, RZ, -R29 ;  /* 0x000000ffff1d7224 */ /* 0x004fe200078e0a1d */
[----:B0-----:R-:W-:Y:S01]  /*b090*/  SHF.R.U32.HI R6, RZ, R24, R21 ;  /* 0x00000018ff067219 */ /* 0x001fe20000011615 */
[----:B------:R-:W-:Y:S01]  /*b0a0*/  ULDC UR6, c[0x0][0x154] ;  /* 0x0000550000067ab9 */ /* 0x000fe20000000800 */
[----:B------:R-:W-:Y:S01]  /*b0b0*/  IADD3 R19, P0, RZ, -R25, RZ ;  /* 0x80000019ff137210 */ /* 0x000fe20007f1e0ff */
[----:B------:R-:W-:Y:S02]  /*b0c0*/  IMAD R34, R31, R29, R28 ;  /* 0x0000001d1f227224 */ /* 0x000fe400078e021c */
[----:B------:R-:W0:Y:S01]  /*b0d0*/  LDC R20, c[0x0][0x618] ;  /* 0x00018600ff147b82 */ /* 0x000e220000000800 */
[----:B------:R-:W-:Y:S02]  /*b0e0*/  IMAD.MOV.U32 R21, RZ, RZ, 0x1 ;  /* 0x00000001ff157424 */ /* 0x000fe400078e00ff */
[----:B------:R-:W-:-:S04]  /*b0f0*/  IMAD.X R7, RZ, RZ, ~R6, P0 ;  /* 0x000000ffff077224 */ /* 0x000fc800000e0e06 */
[-C--:B------:R-:W-:Y:S01]  /*b100*/  IMAD R18, R7, R26.reuse, RZ ;  /* 0x0000001a07127224 */ /* 0x080fe200078e02ff */
[----:B------:R-:W1:Y:S01]  /*b110*/  LDC R32, c[0x0][0x608] ;  /* 0x00018200ff207b82 */ /* 0x000e620000000800 */
[----:B------:R-:W-:-:S04]  /*b120*/  IMAD.WIDE.U32 R6, R19, R26, R2 ;  /* 0x0000001a13067225 */ /* 0x000fc800078e0002 */
[----:B------:R-:W-:Y:S01]  /*b130*/  IMAD R19, R19, R27, R18 ;  /* 0x0000001b13137224 */ /* 0x000fe200078e0212 */
[----:B------:R-:W-:Y:S02]  /*b140*/  I2FP.F32.U32 R18, R30 ;  /* 0x0000001e00127245 */ /* 0x000fe40000201000 */
[----:B------:R-:W2:Y:S01]  /*b150*/  LDC R36, c[0x0][0x658] ;  /* 0x00019600ff247b82 */ /* 0x000ea20000000800 */
[----:B------:R-:W-:Y:S01]  /*b160*/  IMAD.IADD R7, R7, 0x1, R19 ;  /* 0x0000000107077824 */ /* 0x000fe200078e0213 */
[----:B---3--:R-:W-:Y:S01]  /*b170*/  ISETP.NE.U32.AND P0, PT, R38, RZ, PT ;  /* 0x000000ff2600720c */ /* 0x008fe20003f05070 */
[----:B------:R-:W-:Y:S01]  /*b180*/  FMUL R18, R18, UR6 ;  /* 0x0000000612127c20 */ /* 0x000fe20008400000 */
[----:B------:R-:W-:Y:S02]  /*b190*/  IMAD.MOV.U32 R19, RZ, RZ, -0x1 ;  /* 0xffffffffff137424 */ /* 0x000fe400078e00ff */
[----:B------:R-:W-:Y:S01]  /*b1a0*/  ISETP.NE.AND.EX P0, PT, R39, RZ, PT, P0 ;  /* 0x000000ff2700720c */ /* 0x000fe20003f05300 */
[----:B------:R3:W4:Y:S01]  /*b1b0*/  F2I.U32.TRUNC.NTZ R27, R18 ;  /* 0x00000012001b7305 */ /* 0x000722000020f000 */
[----:B------:R-:W3:Y:S01]  /*b1c0*/  LDC R29, c[0x0][0x148] ;  /* 0x00005200ff1d7b82 */ /* 0x000ee20000000800 */
[----:B0-----:R-:W-:-:S02]  /*b1d0*/  SHF.R.U64 R24, R6, R20, R7 ;  /* 0x0000001406187219 */ /* 0x001fc40000001207 */
[----:B------:R-:W-:-:S05]  /*b1e0*/  SHF.R.U32.HI R7, RZ, R20, R7 ;  /* 0x00000014ff077219 */ /* 0x000fca0000011607 */
[----:B------:R-:W0:Y:S01]  /*b1f0*/  LDC R28, c[0x0][0x600] ;  /* 0x00018000ff1c7b82 */ /* 0x000e220000000800 */
[-CC-:B-1----:R-:W-:Y:S02]  /*b200*/  SHF.R.U64 R22, R24, R32.reuse, R7.reuse ;  /* 0x0000002018167219 */ /* 0x182fe40000001207 */
[----:B------:R-:W-:-:S05]  /*b210*/  SHF.R.U32.HI R7, RZ, R32, R7 ;  /* 0x00000020ff077219 */ /* 0x000fca0000011607 */
[----:B------:R-:W1:Y:S01]  /*b220*/  LDC R31, c[0x0][0x648] ;  /* 0x00019200ff1f7b82 */ /* 0x000e620000000800 */
[-CC-:B--2---:R-:W-:Y:S02]  /*b230*/  SHF.R.U64 R26, R22, R36.reuse, R7.reuse ;  /* 0x00000024161a7219 */ /* 0x184fe40000001207 */
[-C--:B------:R-:W-:Y:S02]  /*b240*/  SHF.L.U32 R19, R19, R36.reuse, RZ ;  /* 0x0000002413137219 */ /* 0x080fe400000006ff */
[-C--:B------:R-:W-:Y:S01]  /*b250*/  SHF.R.U32.HI R7, RZ, R36.reuse, R7 ;  /* 0x00000024ff077219 */ /* 0x080fe20000011607 */
[----:B------:R-:W-:Y:S01]  /*b260*/  IMAD.MOV.U32 R6, RZ, RZ, R26 ;  /* 0x000000ffff067224 */ /* 0x000fe200078e001a */
[----:B------:R-:W-:Y:S01]  /*b270*/  SHF.L.U32 R36, R21, R36, RZ ;  /* 0x0000002415247219 */ /* 0x000fe200000006ff */
[----:B------:R-:W2:Y:S01]  /*b280*/  LDC R33, c[0x0][0x638] ;  /* 0x00018e00ff217b82 */ /* 0x000ea20000000800 */
[----:B------:R-:W-:-:S07]  /*b290*/  LOP3.LUT R163, RZ, R19, RZ, 0x33, !PT ;  /* 0x00000013ffa37212 */ /* 0x000fce00078e33ff */
[----:B------:R-:W0:Y:S01]  /*b2a0*/  LDC R35, c[0x0][0x610] ;  /* 0x00018400ff237b82 */ /* 0x000e220000000800 */
[----:B----4-:R-:W-:Y:S05]  /*b2b0*/  @!P0 BRA `(.L_x_39) ;  /* 0x0000000000288947 */ /* 0x010fea0003800000 */
[----:B------:R-:W4:Y:S02]  /*b2c0*/  LDC R21, c[0x0][0x64c] ;  /* 0x00019300ff157b82 */ /* 0x000f240000000800 */
[----:B----4-:R-:W-:-:S05]  /*b2d0*/  IADD3 R21, P0, R26, R21, RZ ;  /* 0x000000151a157210 */ /* 0x010fca0007f1e0ff */
[----:B------:R-:W-:-:S04]  /*b2e0*/  IMAD.X R23, RZ, RZ, R7, P0 ;  /* 0x000000ffff177224 */ /* 0x000fc800000e0607 */
[----:B------:R-:W-:-:S04]  /*b2f0*/  IMAD.WIDE.U32 R6, R23, R38, RZ ;  /* 0x0000002617067225 */ /* 0x000fc800078e00ff */
[----:B---3--:R-:W-:-:S04]  /*b300*/  IMAD.WIDE.U32 R18, P0, R21, R39, R6 ;  /* 0x0000002715127225 */ /* 0x008fc80007800006 */
[----:B------:R-:W-:-:S04]  /*b310*/  IMAD.WIDE.U32 R6, R21, R38, RZ ;  /* 0x0000002615067225 */ /* 0x000fc800078e00ff */
[----:B------:R-:W-:Y:S01]  /*b320*/  IMAD.X R21, RZ, RZ, RZ, P0 ;  /* 0x000000ffff157224 */ /* 0x000fe200000e06ff */
[----:B------:R-:W-:Y:S01]  /*b330*/  IADD3 RZ, P0, R7, R18, RZ ;  /* 0x0000001207ff7210 */ /* 0x000fe20007f1e0ff */
[----:B------:R-:W-:-:S04]  /*b340*/  IMAD.MOV.U32 R20, RZ, RZ, R19 ;  /* 0x000000ffff147224 */ /* 0x000fc800078e0013 */
[----:B------:R-:W-:-:S08]  /*b350*/  IMAD.WIDE.U32.X R6, R23, R39, R20, P0 ;  /* 0x0000002717067225 */ /* 0x000fd000000e0414 */
.L_x_39:
[----:B------:R-:W-:Y:S01]  /*b360*/  ISETP.NE.AND P0, PT, R0, 0x1, PT ;  /* 0x000000010000780c */ /* 0x000fe20003f05270 */
[----:B0-----:R-:W-:Y:S01]  /*b370*/  VIADD R19, R28, 0xffffffff ;  /* 0xffffffff1c137836 */ /* 0x001fe20000000000 */
[----:B-1----:R-:W-:Y:S01]  /*b380*/  SHF.R.U64 R6, R6, R31, R7 ;  /* 0x0000001f06067219 */ /* 0x002fe20000001207 */
[----:B------:R-:W-:Y:S01]  /*b390*/  IMAD.MOV R27, RZ, RZ, -R27 ;  /* 0x000000ffff1b7224 */ /* 0x000fe200078e0a1b */
[----:B------:R-:W-:Y:S02]  /*b3a0*/  LOP3.LUT R163, R22, R163, RZ, 0xc0, !PT ;  /* 0x000000a316a37212 */ /* 0x000fe400078ec0ff */
[----:B------:R-:W-:Y:S01]  /*b3b0*/  LOP3.LUT R19, R24, R19, RZ, 0xc0, !PT ;  /* 0x0000001318137212 */ /* 0x000fe200078ec0ff */
[----:B------:R-:W-:Y:S02]  /*b3c0*/  IMAD.MOV R7, RZ, RZ, -R6 ;  /* 0x000000ffff077224 */ /* 0x000fe400078e0a06 */
[----:B------:R-:W-:Y:S02]  /*b3d0*/  IMAD R163, R36, R6, R163 ;  /* 0x0000000624a37224 */ /* 0x000fe400078e02a3 */
[----:B--2---:R-:W-:-:S02]  /*b3e0*/  IMAD R6, R7, R33, R26 ;  /* 0x0000002107067224 */ /* 0x004fc400078e021a */
[----:B---3--:R-:W-:Y:S02]  /*b3f0*/  @P0 IMAD R34, R29, R27, R30 ;  /* 0x0000001b1d220224 */ /* 0x008fe400078e021e */
[----:B------:R-:W-:Y:S02]  /*b400*/  IMAD R6, R6, R28, R19 ;  /* 0x0000001c06067224 */ /* 0x000fe400078e0213 */
[----:B------:R-:W-:Y:S02]  /*b410*/  IMAD R163, R163, R35, R34 ;  /* 0x00000023a3a37224 */ /* 0x000fe400078e0222 */
[----:B------:R-:W-:-:S03]  /*b420*/  IMAD.MOV.U32 R7, RZ, RZ, 0x1 ;  /* 0x00000001ff077424 */ /* 0x000fc600078e00ff */
[----:B------:R-:W-:Y:S02]  /*b430*/  SEL R164, R6, R163, !P0 ;  /* 0x000000a306a47207 */ /* 0x000fe40004000000 */
[----:B------:R-:W-:Y:S01]  /*b440*/  SEL R163, R163, R6, !P0 ;  /* 0x00000006a3a37207 */ /* 0x000fe20004000000 */
[----:B------:R-:W-:-:S07]  /*b450*/  IMAD.MOV.U32 R6, RZ, RZ, R25 ;  /* 0x000000ffff067224 */ /* 0x000fce00078e0019 */
.L_x_37:
[----:B------:R-:W-:Y:S01]  /*b460*/  UIADD3 UR5, UR9, UR5, URZ ;  /* 0x0000000509057290 */ /* 0x000fe2000fffe03f */
[----:B------:R-:W-:Y:S01]  /*b470*/  LOP3.LUT P0, RZ, R7, 0xff, RZ, 0xc0, !PT ;  /* 0x000000ff07ff7812 */ /* 0x000fe2000780c0ff */
[----:B------:R-:W-:Y:S02]  /*b480*/  IMAD.MOV.U32 R7, RZ, RZ, R163 ;  /* 0x000000ffff077224 */ /* 0x000fe400078e00a3 */
[----:B------:R-:W-:Y:S02]  /*b490*/  USHF.R.U32.HI UR6, URZ, 0x4, UR5 ;  /* 0x000000043f067899 */ /* 0x000fe40008011605 */
[----:B------:R-:W-:Y:S02]  /*b4a0*/  UISETP.GT.U32.AND UP1, UPT, UR5, 0xf, UPT ;  /* 0x0000000f0500788c */ /* 0x000fe4000bf24070 */
[----:B------:R-:W-:Y:S02]  /*b4b0*/  ULOP3.LUT UR6, UR6, 0x1, URZ, 0xc0, !UPT ;  /* 0x0000000106067892 */ /* 0x000fe4000f8ec03f */
[----:B------:R-:W-:-:S02]  /*b4c0*/  UISETP.LT.U32.AND UP1, UPT, UR9, 0x10, UP1 ;  /* 0x000000100900788c */ /* 0x000fc40008f21070 */
[----:B------:R-:W-:Y:S02]  /*b4d0*/  UISETP.NE.U32.AND UP0, UPT, UR6, 0x1, UPT ;  /* 0x000000010600788c */ /* 0x000fe4000bf05070 */
[----:B------:R-:W-:Y:S02]  /*b4e0*/  USEL UR7, URZ, 0x1, !UP1 ;  /* 0x000000013f077887 */ /* 0x000fe4000c800000 */
[----:B------:R-:W-:Y:S02]  /*b4f0*/  UISETP.GT.U32.AND UP0, UPT, UR9, 0xf, !UP0 ;  /* 0x0000000f0900788c */ /* 0x000fe4000c704070 */
[----:B------:R-:W-:Y:S02]  /*b500*/  ULOP3.LUT UR5, UR5, 0xf, URZ, 0xc0, !UPT ;  /* 0x0000000f05057892 */ /* 0x000fe4000f8ec03f */
[----:B------:R-:W-:-:S04]  /*b510*/  USEL UR6, URZ, 0x1, !UP0 ;  /* 0x000000013f067887 */ /* 0x000fc8000c000000 */
[----:B------:R-:W-:Y:S01]  /*b520*/  ULOP3.LUT UR4, UR6, UR4, UR7, 0x96, !UPT ;  /* 0x0000000406047292 */ /* 0x000fe2000f8e9607 */
[----:B------:R-:W-:Y:S11]  /*b530*/  @P0 BRA `(.L_x_40) ;  /* 0xffffff5c00080947 */ /* 0x000ff6000383ffff */
[----:B------:R-:W-:Y:S05]  /*b540*/  EXIT ;  /* 0x000000000000794d */ /* 0x000fea0003800000 */
.L_x_4:
[----:B0-----:R-:W-:Y:S01]  /*b550*/  ULDC.64 UR4, c[0x0][0x650] ;  /* 0x0001940000047ab9 */ /* 0x001fe20000000a00 */
        /* <DEDUP_REMOVED lines=25> */
.L_x_42:
[-CC-:B------:R-:W-:Y:S01]  /*b6f0*/  SHF.R.U64 R18, R16, R8.reuse, R17.reuse ;  /* 0x0000000810127219 */ /* 0x180fe20000001211 */
[----:B------:R-:W-:Y:S01]  /*b700*/  ULDC UR4, c[0x0][0x150] ;  /* 0x0000540000047ab9 */ /* 0x000fe20000000800 */
[----:B------:R-:W-:Y:S01]  /*b710*/  SHF.R.U32.HI R7, RZ, R8, R17 ;  /* 0x00000008ff077219 */ /* 0x000fe20000011611 */
[----:B------:R-:W0:Y:S01]  /*b720*/  LDC.64 R28, c[0x0][0x640] ;  /* 0x00019000ff1c7b82 */ /* 0x000e220000000a00 */
[----:B------:R-:W-:Y:S02]  /*b730*/  I2FP.F32.U32 R8, R10 ;  /* 0x0000000a00087245 */ /* 0x000fe40000201000 */
[----:B------:R-:W-:-:S03]  /*b740*/  IADD3 R11, P0, RZ, -R18, RZ ;  /* 0x80000012ff0b7210 */ /* 0x000fc60007f1e0ff */
[----:B------:R-:W-:Y:S01]  /*b750*/  FMUL R15, R8, UR4 ;  /* 0x00000004080f7c20 */ /* 0x000fe20008400000 */
[----:B------:R-:W-:Y:S01]  /*b760*/  ULDC UR4, c[0x0][0x154] ;  /* 0x0000550000047ab9 */ /* 0x000fe20000000800 */
[----:B------:R-:W1:Y:S01]  /*b770*/  LDC R17, c[0x0][0x144] ;  /* 0x00005100ff117b82 */ /* 0x000e620000000800 */
[----:B------:R-:W-:Y:S02]  /*b780*/  IMAD.X R7, RZ, RZ, ~R7, P0 ;  /* 0x000000ffff077224 */ /* 0x000fe400000e0e07 */
[-C--:B------:R-:W-:Y:S01]  /*b790*/  IMAD.WIDE.U32 R12, R11, R22.reuse, R2 ;  /* 0x000000160b0c7225 */ /* 0x080fe200078e0002 */
[----:B------:R-:W2:Y:S03]  /*b7a0*/  F2I.U32.TRUNC.NTZ R15, R15 ;  /* 0x0000000f000f7305 */ /* 0x000ea6000020f000 */
[----:B------:R-:W-:Y:S01]  /*b7b0*/  IMAD R8, R7, R22, RZ ;  /* 0x0000001607087224 */ /* 0x000fe200078e02ff */
[----:B------:R-:W3:Y:S03]  /*b7c0*/  LDC R14, c[0x0][0x618] ;  /* 0x00018600ff0e7b82 */ /* 0x000ee60000000800 */
[----:B------:R-:W-:Y:S01]  /*b7d0*/  IMAD R7, R11, R23, R8 ;  /* 0x000000170b077224 */ /* 0x000fe200078e0208 */
[----:B------:R-:W-:-:S03]  /*b7e0*/  I2FP.F32.U32 R11, R9 ;  /* 0x00000009000b7245 */ /* 0x000fc60000201000 */
[----:B------:R-:W-:Y:S01]  /*b7f0*/  IMAD.IADD R7, R13, 0x1, R7 ;  /* 0x000000010d077824 */ /* 0x000fe200078e0207 */
[----:B------:R-:W4:Y:S01]  /*b800*/  LDC R24, c[0x0][0x608] ;  /* 0x00018200ff187b82 */ /* 0x000f220000000800 */
[----:B0-----:R-:W-:Y:S01]  /*b810*/  ISETP.NE.U32.AND P0, PT, R28, RZ, PT ;  /* 0x000000ff1c00720c */ /* 0x001fe20003f05070 */
[----:B------:R-:W-:Y:S02]  /*b820*/  IMAD.MOV.U32 R13, RZ, RZ, 0x1 ;  /* 0x00000001ff0d7424 */ /* 0x000fe400078e00ff */
[----:B--2---:R-:W-:Y:S01]  /*b830*/  IMAD.MOV R8, RZ, RZ, -R15 ;  /* 0x000000ffff087224 */ /* 0x004fe200078e0a0f */
[----:B------:R-:W-:-:S03]  /*b840*/  ISETP.NE.AND.EX P0, PT, R29, RZ, PT, P0 ;  /* 0x000000ff1d00720c */ /* 0x000fc60003f05300 */
[----:B------:R-:W0:Y:S01]  /*b850*/  LDC R26, c[0x0][0x658] ;  /* 0x00019600ff1a7b82 */ /* 0x000e220000000800 */
[----:B-1----:R-:W-:Y:S02]  /*b860*/  IMAD R25, R17, R8, R10 ;  /* 0x0000000811197224 */ /* 0x002fe400078e020a */
[----:B------:R-:W-:Y:S01]  /*b870*/  FMUL R8, R11, UR4 ;  /* 0x000000040b087c20 */ /* 0x000fe20008400000 */
[----:B------:R-:W-:-:S03]  /*b880*/  IMAD.MOV.U32 R11, RZ, RZ, -0x1 ;  /* 0xffffffffff0b7424 */ /* 0x000fc600078e00ff */
[----:B------:R1:W2:Y:S01]  /*b890*/  F2I.U32.TRUNC.NTZ R21, R8 ;  /* 0x0000000800157305 */ /* 0x0002a2000020f000 */
[----:B------:R-:W1:Y:S01]  /*b8a0*/  LDC R22, c[0x0][0x148] ;  /* 0x00005200ff167b82 */ /* 0x000e620000000800 */
[-CC-:B---3--:R-:W-:Y:S02]  /*b8b0*/  SHF.R.U64 R16, R12, R14.reuse, R7.reuse ;  /* 0x0000000e0c107219 */ /* 0x188fe40000001207 */
[----:B------:R-:W-:-:S05]  /*b8c0*/  SHF.R.U32.HI R7, RZ, R14, R7 ;  /* 0x0000000eff077219 */ /* 0x000fca0000011607 */
[----:B------:R-:W3:Y:S01]  /*b8d0*/  LDC R23, c[0x0][0x600] ;  /* 0x00018000ff177b82 */ /* 0x000ee20000000800 */
[-CC-:B----4-:R-:W-:Y:S02]  /*b8e0*/  SHF.R.U64 R20, R16, R24.reuse, R7.reuse ;  /* 0x0000001810147219 */ /* 0x190fe40000001207 */
[----:B------:R-:W-:-:S05]  /*b8f0*/  SHF.R.U32.HI R7, RZ, R24, R7 ;  /* 0x00000018ff077219 */ /* 0x000fca0000011607 */
[----:B------:R-:W4:Y:S01]  /*b900*/  LDC R27, c[0x0][0x648] ;  /* 0x00019200ff1b7b82 */ /* 0x000f220000000800 */
[-C--:B0-----:R-:W-:Y:S02]  /*b910*/  SHF.L.U32 R10, R11, R26.reuse, RZ ;  /* 0x0000001a0b0a7219 */ /* 0x081fe400000006ff */
[-CC-:B------:R-:W-:Y:S02]  /*b920*/  SHF.R.U64 R19, R20, R26.reuse, R7.reuse ;  /* 0x0000001a14137219 */ /* 0x180fe40000001207 */
[----:B------:R-:W-:Y:S02]  /*b930*/  SHF.R.U32.HI R11, RZ, R26, R7 ;  /* 0x0000001aff0b7219 */ /* 0x000fe40000011607 */
[----:B------:R-:W-:Y:S01]  /*b940*/  LOP3.LUT R31, RZ, R10, RZ, 0x33, !PT ;  /* 0x0000000aff1f7212 */ /* 0x000fe200078e33ff */
[----:B------:R-:W0:Y:S01]  /*b950*/  LDC R30, c[0x0][0x638] ;  /* 0x00018e00ff1e7b82 */ /* 0x000e220000000800 */
[----:B------:R-:W-:Y:S01]  /*b960*/  SHF.L.U32 R26, R13, R26, RZ ;  /* 0x0000001a0d1a7219 */ /* 0x000fe200000006ff */
[----:B------:R-:W-:-:S06]  /*b970*/  IMAD.MOV.U32 R10, RZ, RZ, R19 ;  /* 0x000000ffff0a7224 */ /* 0x000fcc00078e0013 */
[----:B------:R-:W0:Y:S01]  /*b980*/  LDC R32, c[0x0][0x610] ;  /* 0x00018400ff207b82 */ /* 0x000e220000000800 */
[----:B-123--:R-:W-:Y:S05]  /*b990*/  @!P0 BRA `(.L_x_43) ;  /* 0x0000000000288947 */ /* 0x00efea0003800000 */
[----:B------:R-:W1:Y:S02]  /*b9a0*/  LDC R8, c[0x0][0x64c] ;  /* 0x00019300ff087b82 */ /* 0x000e640000000800 */
[----:B-1----:R-:W-:-:S05]  /*b9b0*/  IADD3 R7, P0, R19, R8, RZ ;  /* 0x0000000813077210 */ /* 0x002fca0007f1e0ff */
        /* <DEDUP_REMOVED lines=8> */
.L_x_43:
[----:B------:R-:W-:Y:S01]  /*ba40*/  ISETP.NE.AND P0, PT, R0, 0x1, PT ;  /* 0x000000010000780c */ /* 0x000fe20003f05270 */
[----:B------:R-:W-:Y:S01]  /*ba50*/  IMAD.MOV R21, RZ, RZ, -R21 ;  /* 0x000000ffff157224 */ /* 0x000fe200078e0a15 */
[----:B----4-:R-:W-:Y:S01]  /*ba60*/  SHF.R.U64 R8, R10, R27, R11 ;  /* 0x0000001b0a087219 */ /* 0x010fe2000000120b */
[----:B------:R-:W-:Y:S01]  /*ba70*/  VIADD R11, R23, 0xffffffff ;  /* 0xffffffff170b7836 */ /* 0x000fe20000000000 */
[----:B------:R-:W-:-:S03]  /*ba80*/  LOP3.LUT R7, R20, R31, RZ, 0xc0, !PT ;  /* 0x0000001f14077212 */ /* 0x000fc600078ec0ff */
[----:B------:R-:W-:Y:S01]  /*ba90*/  IMAD.MOV R10, RZ, RZ, -R8 ;  /* 0x000000ffff0a7224 */ /* 0x000fe200078e0a08 */
[----:B------:R-:W-:Y:S01]  /*baa0*/  LOP3.LUT R12, R16, R11, RZ, 0xc0, !PT ;  /* 0x0000000b100c7212 */ /* 0x000fe200078ec0ff */
[----:B------:R-:W-:Y:S02]  /*bab0*/  IMAD R8, R26, R8, R7 ;  /* 0x000000081a087224 */ /* 0x000fe400078e0207 */
[----:B0-----:R-:W-:Y:S02]  /*bac0*/  IMAD R7, R10, R30, R19 ;  /* 0x0000001e0a077224 */ /* 0x001fe400078e0213 */
[----:B------:R-:W-:Y:S02]  /*bad0*/  @P0 IMAD R25, R22, R21, R9 ;  /* 0x0000001516190224 */ /* 0x000fe400078e0209 */
[----:B------:R-:W-:Y:S02]  /*bae0*/  IMAD R7, R7, R23, R12 ;  /* 0x0000001707077224 */ /* 0x000fe400078e020c */
[----:B------:R-:W-:-:S02]  /*baf0*/  IMAD R16, R8, R32, R25 ;  /* 0x0000002008107224 */ /* 0x000fc400078e0219 */
[----:B------:R-:W-:-:S03]  /*bb00*/  IMAD.MOV.U32 R8, RZ, RZ, 0x1 ;  /* 0x00000001ff087424 */ /* 0x000fc600078e00ff */
[----:B------:R-:W-:Y:S02]  /*bb10*/  SEL R19, R7, R16, !P0 ;  /* 0x0000001007137207 */ /* 0x000fe40004000000 */
[----:B------:R-:W-:Y:S01]  /*bb20*/  SEL R16, R16, R7, !P0 ;  /* 0x0000000710107207 */ /* 0x000fe20004000000 */
[----:B------:R-:W-:-:S07]  /*bb30*/  IMAD.MOV.U32 R7, RZ, RZ, R18 ;  /* 0x000000ffff077224 */ /* 0x000fce00078e0012 */
.L_x_41:
[----:B------:R-:W-:-:S08]  /*bb40*/  NOP ;  /* 0x0000000000007918 */ /* 0x000fd00000000000 */
[----:B------:R-:W0:-:S00]  /*bb50*/  USETMAXREG.DEALLOC.CTAPOOL 0x28 ;  /* 0x00000028000079c8 */ /* 0x000e0000080e0500 */
[----:B0-----:R-:W-:-:S13]  /*bb60*/  ISETP.NE.AND P0, PT, R6, RZ, PT ;  /* 0x000000ff0600720c */ /* 0x001fda0003f05270 */
[----:B------:R-:W-:Y:S05]  /*bb70*/  @P0 EXIT ;  /* 0x000000000000094d */ /* 0x000fea0003800000 */
[----:B------:R-:W-:Y:S01]  /*bb80*/  LOP3.LUT P0, RZ, R8, 0xff, RZ, 0xc0, !PT ;  /* 0x000000ff08ff7812 */ /* 0x000fe2000780c0ff */
[----:B------:R-:W-:Y:S02]  /*bb90*/  IMAD.MOV.U32 R13, RZ, RZ, 0x1 ;  /* 0x00000001ff0d7424 */ /* 0x000fe400078e00ff */
[----:B------:R-:W-:-:S10]  /*bba0*/  IMAD.MOV.U32 R12, RZ, RZ, RZ ;  /* 0x000000ffff0c7224 */ /* 0x000fd400078e00ff */
[----:B------:R-:W-:Y:S05]  /*bbb0*/  @!P0 BRA `(.L_x_44) ;  /* 0x0000000c00388947 */ /* 0x000fea0003800000 */
[----:B------:R-:W0:Y:S01]  /*bbc0*/  LDC R6, c[0x0][0x28c] ;  /* 0x0000a300ff067b82 */ /* 0x000e220000000800 */
[----:B------:R-:W-:Y:S01]  /*bbd0*/  ULDC UR5, c[0x0][0x600] ;  /* 0x0001800000057ab9 */ /* 0x000fe20000000800 */
[----:B------:R-:W-:Y:S01]  /*bbe0*/  ULDC UR4, c[0x0][0xc] ;  /* 0x0000030000047ab9 */ /* 0x000fe20000000800 */
[----:B------:R-:W-:Y:S01]  /*bbf0*/  UIADD3 UR16, UR5, -0x1, URZ ;  /* 0xffffffff05107890 */ /* 0x000fe2000fffe03f */
[C---:B------:R-:W-:Y:S01]  /*bc00*/  LOP3.LUT P3, RZ, R4.reuse, 0x7f, RZ, 0xc0, !PT ;  /* 0x0000007f04ff7812 */ /* 0x040fe2000786c0ff */
[----:B------:R-:W-:Y:S01]  /*bc10*/  ULDC UR6, c[0x0][0x658] ;  /* 0x0001960000067ab9 */ /* 0x000fe20000000800 */
[----:B------:R-:W-:Y:S01]  /*bc20*/  ULDC UR5, c[0x0][0x10] ;  /* 0x0000040000057ab9 */ /* 0x000fe20000000800 */
[----:B------:R-:W-:Y:S01]  /*bc30*/  UMOV UR7, 0xffffffff ;  /* 0xffffffff00077882 */ /* 0x000fe20000000000 */
[----:B------:R-:W-:Y:S01]  /*bc40*/  UMOV UR8, 0x1 ;  /* 0x0000000100087882 */ /* 0x000fe20000000000 */
[----:B------:R-:W-:Y:S01]  /*bc50*/  UIMAD.WIDE.U32 UR4, UR4, UR5, URZ ;  /* 0x00000005040472a5 */ /* 0x000fe2000f8e003f */
[----:B------:R-:W-:Y:S01]  /*bc60*/  LOP3.LUT P0, RZ, R4, 0x1f, RZ, 0xc0, !PT ;  /* 0x0000001f04ff7812 */ /* 0x000fe2000780c0ff */
[----:B------:R-:W-:Y:S01]  /*bc70*/  USHF.L.U32 UR7, UR7, UR6, URZ ;  /* 0x0000000607077299 */ /* 0x000fe2000800063f */
[----:B------:R-:W-:Y:S01]  /*bc80*/  BSSY B0, `(.L_x_44) ;  /* 0x00000c1000007945 */ /* 0x000fe20003800000 */
[----:B------:R-:W-:Y:S01]  /*bc90*/  USHF.L.U32 UR18, UR8, UR6, URZ ;  /* 0x0000000608127299 */ /* 0x000fe2000800063f */
[----:B------:R-:W-:Y:S01]  /*bca0*/  IMAD.MOV.U32 R15, RZ, RZ, 0x1 ;  /* 0x00000001ff0f7424 */ /* 0x000fe200078e00ff */
[----:B------:R-:W-:Y:S01]  /*bcb0*/  LOP3.LUT R18, R5, 0x2, RZ, 0xfc, !PT ;  /* 0x0000000205127812 */ /* 0x000fe200078efcff */
[----:B------:R-:W-:Y:S01]  /*bcc0*/  ULDC UR6, c[0x0][0x14] ;  /* 0x0000050000067ab9 */ /* 0x000fe20000000800 */
[----:B------:R-:W-:Y:S01]  /*bcd0*/  PLOP3.LUT P0, PT, P0, P3, PT, 0x8a, 0x0 ;  /* 0x000000000000781c */ /* 0x000fe20000707172 */
[----:B------:R-:W-:Y:S01]  /*bce0*/  UIMAD.WIDE.U32 UR20, UR4, UR6, URZ ;  /* 0x00000006041472a5 */ /* 0x000fe2000f8e003f */
[----:B------:R-:W-:Y:S01]  /*bcf0*/  IMAD.MOV.U32 R13, RZ, RZ, 0x1 ;  /* 0x00000001ff0d7424 */ /* 0x000fe200078e00ff */
[----:B------:R-:W-:Y:S01]  /*bd00*/  UIMAD UR13, UR5, UR6, URZ ;  /* 0x00000006050d72a4 */ /* 0x000fe2000f8e023f */
[----:B------:R-:W-:Y:S01]  /*bd10*/  IMAD.MOV.U32 R12, RZ, RZ, RZ ;  /* 0x000000ffff0c7224 */ /* 0x000fe200078e00ff */
[----:B------:R-:W-:Y:S01]  /*bd20*/  ULOP3.LUT UR17, URZ, UR7, URZ, 0x33, !UPT ;  /* 0x000000073f117292 */ /* 0x000fe2000f8e333f */
[----:B0-----:R-:W-:Y:S01]  /*bd30*/  VIADD R6, R6, 0x1f ;  /* 0x0000001f06067836 */ /* 0x001fe20000000000 */
[----:B------:R-:W-:Y:S01]  /*bd40*/  UIADD3 UR13, UR21, UR13, URZ ;  /* 0x0000000d150d7290 */ /* 0x000fe2000fffe03f */
[----:B------:R-:W-:-:S03]  /*bd50*/  ULDC.64 UR22, c[0x0][0x198] ;  /* 0x0000660000167ab9 */ /* 0x000fc60000000a00 */
[----:B------:R-:W-:-:S04]  /*bd60*/  SHF.R.S32.HI R9, RZ, 0x1f, R6 ;  /* 0x0000001fff097819 */ /* 0x000fc80000011406 */
[----:B------:R-:W-:-:S04]  /*bd70*/  LEA.HI R9, R9, R6, RZ, 0x5 ;  /* 0x0000000609097211 */ /* 0x000fc800078f28ff */
[----:B------:R-:W-:-:S05]  /*bd80*/  SHF.R.S32.HI R17, RZ, 0x5, R9 ;  /* 0x00000005ff117819 */ /* 0x000fca0000011409 */
[----:B------:R-:W-:-:S07]  /*bd90*/  VIADD R14, R17, 0x1 ;  /* 0x00000001110e7836 */ /* 0x000fce0000000000 */
.L_x_56:
[----:B------:R-:W-:-:S03]  /*bda0*/  UMOV UR4, 0xffffffff ;  /* 0xffffffff00047882 */ /* 0x000fc60000000000 */
[----:B------:R-:W-:Y:S05]  /*bdb0*/  BRA.DIV UR4, `(.L_x_45) ;  /* 0x0000001604587947 */ /* 0x000fea000b800000 */
[----:B------:R-:W-:-:S13]  /*bdc0*/  ELECT P1, URZ, PT ;  /* 0x00000000003f782f */ /* 0x000fda0003820000 */
.L_x_79:
[----:B------:R-:W0:Y:S01]  /*bdd0*/  LDC R4, c[0x0][0x28c] ;  /* 0x0000a300ff047b82 */ /* 0x000e220000000800 */
[----:B------:R-:W-:Y:S01]  /*bde0*/  BSSY B1, `(.L_x_46) ;  /* 0x0000037000017945 */ /* 0x000fe20003800000 */
[----:B0-----:R-:W-:-:S13]  /*bdf0*/  ISETP.LT.OR P1, PT, R4, 0x1, !P1 ;  /* 0x000000010400780c */ /* 0x001fda0004f21670 */
[----:B------:R-:W-:Y:S05]  /*be00*/  @P1 BRA `(.L_x_47) ;  /* 0x0000000000d01947 */ /* 0x000fea0003800000 */
[----:B------:R-:W-:Y:S02]  /*be10*/  IMAD R19, R19, 0x30, RZ ;  /* 0x0000003013137824 */ /* 0x000fe400078e02ff */
[----:B------:R-:W-:Y:S02]  /*be20*/  IMAD R16, R16, 0x180, RZ ;  /* 0x0000018010107824 */ /* 0x000fe400078e02ff */
[----:B------:R-:W-:Y:S02]  /*be30*/  IMAD.MOV.U32 R21, RZ, RZ, RZ ;  /* 0x000000ffff157224 */ /* 0x000fe400078e00ff */
[----:B------:R-:W-:Y:S02]  /*be40*/  IMAD.MOV.U32 R4, RZ, RZ, R14 ;  /* 0x000000ffff047224 */ /* 0x000fe400078e000e */
[----:B------:R-:W-:Y:S02]  /*be50*/  IMAD.MOV.U32 R6, RZ, RZ, R13 ;  /* 0x000000ffff067224 */ /* 0x000fe400078e000d */
[----:B------:R-:W-:-:S07]  /*be60*/  IMAD.MOV.U32 R8, RZ, RZ, R12 ;  /* 0x000000ffff087224 */ /* 0x000fce00078e000c */
.L_x_51:
[----:B------:R-:W0:Y:S01]  /*be70*/  S2R R10, SR_CgaCtaId ;  /* 0x00000000000a7919 */ /* 0x000e220000008800 */
[----:B------:R-:W-:-:S04]  /*be80*/  MOV R9, 0x400 ;  /* 0x0000040000097802 */ /* 0x000fc80000000f00 */
[----:B0-----:R-:W-:Y:S02]  /*be90*/  LEA R11, R10, R9, 0x18 ;  /* 0x000000090a0b7211 */ /* 0x001fe400078ec0ff */
[----:B------:R-:W-:Y:S01]  /*bea0*/  SHF.L.U32 R9, R6, 0x1f, RZ ;  /* 0x0000001f06097819 */ /* 0x000fe200000006ff */
[----:B------:R-:W0:Y:S02]  /*beb0*/  @!P3 LDC R10, c[0x0][0x500] ;  /* 0x00014000ff0abb82 */ /* 0x000e240000000800 */
[----:B------:R-:W-:-:S04]  /*bec0*/  IMAD R20, R8, 0x8, R11 ;  /* 0x0000000808147824 */ /* 0x000fc800078e020b */
[----:B------:R-:W1:Y:S02]  /*bed0*/  SYNCS.PHASECHK.TRANS64.TRYWAIT P1, [R20+URZ+0x80], R9 ;  /* 0x00008009140075a7 */ /* 0x000e64000802017f */
[----:B-1----:R-:W-:Y:S05]  /*bee0*/  @!P1 BRA `(.L_x_48) ;  /* 0x00000014002c9947 */ /* 0x002fea0003800000 */
.L_x_80:
[----:B-1----:R-:W-:Y:S01]  /*bef0*/  PRMT R9, R18, 0x9910, RZ ;  /* 0x0000991012097816 */ /* 0x002fe200000000ff */
[----:B0-----:R0:W-:Y:S03]  /*bf00*/  @!P3 SYNCS.ARRIVE.TRANS64 RZ, [R20+URZ], R10 ;  /* 0x0000000a14ffb9a7 */ /* 0x0011e6000800003f */
[----:B------:R-:W-:-:S13]  /*bf10*/  ISETP.NE.AND P1, PT, R9, 0x2, PT ;  /* 0x000000020900780c */ /* 0x000fda0003f25270 */
[----:B0-----:R-:W-:Y:S05]  /*bf20*/  @P1 BRA `(.L_x_49) ;  /* 0x0000000000041947 */ /* 0x001fea0003800000 */
[----:B------:R-:W-:Y:S01]  /*bf30*/  BPT.TRAP 0x1 ;  /* 0x000000040000795c */ /* 0x000fe20000300000 */
.L_x_49:
[----:B------:R-:W-:Y:S05]  /*bf40*/  @P0 BRA `(.L_x_50) ;  /* 0x0000000000040947 */ /* 0x000fea0003800000 */
[----:B------:R-:W-:Y:S01]  /*bf50*/  BPT.TRAP 0x1 ;  /* 0x000000040000795c */ /* 0x000fe20000300000 */
.L_x_50:
[--C-:B------:R-:W-:Y:S01]  /*bf60*/  IMAD R9, R8, 0x3000, R11.reuse ;  /* 0x0000300008097824 */ /* 0x100fe200078e020b */
[----:B------:R-:W-:Y:S01]  /*bf70*/  R2UR UR9, R20 ;  /* 0x00000000140972ca */ /* 0x000fe200000e0000 */
[----:B------:R-:W-:Y:S01]  /*bf80*/  IMAD R11, R8, 0x600, R11 ;  /* 0x00000600080b7824 */ /* 0x000fe200078e020b */
[----:B------:R-:W-:Y:S01]  /*bf90*/  UIADD3 UR4, UP0, UR22, 0xf0, URZ ;  /* 0x000000f016047890 */ /* 0x000fe2000ff1e03f */
[----:B------:R-:W-:Y:S01]  /*bfa0*/  VIADD R4, R4, 0xffffffff ;  /* 0xffffffff04047836 */ /* 0x000fe20000000000 */
[----:B------:R-:W-:Y:S01]  /*bfb0*/  R2UR UR5, R9 ;  /* 0x00000000090572ca */ /* 0x000fe200000e0000 */
[----:B------:R-:W-:Y:S01]  /*bfc0*/  UIADD3 UR24, UP1, UR22, 0x1f0, URZ ;  /* 0x000001f016187890 */ /* 0x000fe2000ff3e03f */
[----:B------:R-:W-:Y:S01]  /*bfd0*/  R2UR UR8, R11 ;  /* 0x000000000b0872ca */ /* 0x000fe200000e0000 */
[----:B------:R-:W-:Y:S01]  /*bfe0*/  VIADD R8, R8, 0x1 ;  /* 0x0000000108087836 */ /* 0x000fe20000000000 */
[----:B------:R-:W-:Y:S01]  /*bff0*/  R2UR UR11, R16 ;  /* 0x00000000100b72ca */ /* 0x000fe200000e0000 */
[----:B------:R-:W-:Y:S01]  /*c000*/  UIADD3.X UR25, URZ, UR23, URZ, UP1, !UPT ;  /* 0x000000173f197290 */ /* 0x000fe20008ffe43f */
[----:B------:R-:W-:Y:S01]  /*c010*/  R2UR UR10, R21 ;  /* 0x00000000150a72ca */ /* 0x000fe200000e0000 */
[----:B------:R-:W-:Y:S01]  /*c020*/  UMOV UR6, 0x0 ;  /* 0x0000000000067882 */ /* 0x000fe20000000000 */
[----:B------:R-:W-:Y:S01]  /*c030*/  R2UR UR12, R7 ;  /* 0x00000000070c72ca */ /* 0x000fe200000e0000 */
[----:B------:R-:W-:Y:S01]  /*c040*/  UMOV UR7, 0x10000000 ;  /* 0x1000000000077882 */ /* 0x000fe20000000000 */
[----:B------:R-:W-:Y:S01]  /*c050*/  R2UR UR19, R19 ;  /* 0x00000000131372ca */ /* 0x000fe200000e0000 */
[----:B------:R-:W-:Y:S01]  /*c060*/  VIADD R21, R21, 0x20 ;  /* 0x0000002015157836 */ /* 0x000fe20000000000 */
[----:B------:R-:W-:Y:S01]  /*c070*/  ISETP.GT.AND P2, PT, R4, 0x1, PT ;  /* 0x000000010400780c */ /* 0x000fe20003f44270 */
[----:B------:R-:W-:Y:S01]  /*c080*/  UIADD3 UR14, UR5, 0x200, URZ ;  /* 0x00000200050e7890 */ /* 0x000fe2000fffe03f */
[----:B------:R-:W-:Y:S01]  /*c090*/  ISETP.NE.AND P1, PT, R8, 0x10, PT ;  /* 0x000000100800780c */ /* 0x000fe20003f25270 */
[----:B------:R-:W-:-:S02]  /*c0a0*/  UIADD3.X UR5, URZ, UR23, URZ, UP0, !UPT ;  /* 0x000000173f057290 */ /* 0x000fc400087fe43f */
[----:B------:R-:W-:Y:S01]  /*c0b0*/  UIADD3 UR15, UR8, 0x30200, URZ ;  /* 0x00030200080f7890 */ /* 0x000fe2000fffe03f */
[----:B------:R-:W-:Y:S02]  /*c0c0*/  SEL R9, RZ, 0x1, P1 ;  /* 0x00000001ff097807 */ /* 0x000fe40000800000 */
[----:B------:R-:W-:Y:S01]  /*c0d0*/  UMOV UR8, UR14 ;  /* 0x0000000e00087c82 */ /* 0x000fe20008000000 */
[----:B------:R-:W-:Y:S02]  /*c0e0*/  SEL R8, R8, RZ, P1 ;  /* 0x000000ff08087207 */ /* 0x000fe40000800000 */
[----:B------:R-:W-:Y:S01]  /*c0f0*/  LOP3.LUT R6, R6, R9, RZ, 0x3c, !PT ;  /* 0x0000000906067212 */ /* 0x000fe200078e3cff */
[----:B------:R0:W-:Y:S02]  /*c100*/  UTMALDG.3D [UR8], [UR4], desc[UR6] ;  /* 0x00000608040075b4 */ /* 0x0001e40008011000 */
[----:B0-----:R-:W-:Y:S01]  /*c110*/  UMOV UR8, UR15 ;  /* 0x0000000f00087c82 */ /* 0x001fe20008000000 */
[----:B------:R-:W-:-:S02]  /*c120*/  UMOV UR11, UR19 ;  /* 0x00000013000b7c82 */ /* 0x000fc40008000000 */
[----:B------:R0:W-:Y:S02]  /*c130*/  UTMALDG.3D [UR8], [UR24], desc[UR6] ;  /* 0x00000608180075b4 */ /* 0x0001e40008011000 */
[----:B0-----:R-:W-:Y:S05]  /*c140*/  @P2 BRA `(.L_x_51) ;  /* 0xfffffffc00482947 */ /* 0x001fea000383ffff */
.L_x_47:
[----:B------:R-:W-:Y:S05]  /*c150*/  BSYNC B1 ;  /* 0x0000000000017941 */ /* 0x000fea0003800000 */
.L_x_46:
[----:B------:R-:W-:Y:S01]  /*c160*/  LOP3.LUT P2, RZ, R15, 0xff, RZ, 0xc0, !PT ;  /* 0x000000ff0fff7812 */ /* 0x000fe2000784c0ff */
[----:B------:R-:W-:Y:S01]  /*c170*/  IMAD.IADD R12, R17, 0x1, R12 ;  /* 0x00000001110c7824 */ /* 0x000fe200078e020c */
[----:B------:R-:W-:Y:S01]  /*c180*/  IADD3 R2, P4, R2, UR20, RZ ;  /* 0x0000001402027c10 */ /* 0x000fe2000ff9e0ff */
[----:B------:R-:W-:Y:S01]  /*c190*/  ULDC.64 UR4, c[0x0][0x650] ;  /* 0x0001940000047ab9 */ /* 0x000fe20000000a00 */
[----:B------:R-:W-:Y:S01]  /*c1a0*/  BSSY B1, `(.L_x_52) ;  /* 0x000006c000017945 */ /* 0x000fe20003800000 */
[----:B------:R-:W-:Y:S01]  /*c1b0*/  IMAD.MOV.U32 R16, RZ, RZ, -0x1 ;  /* 0xffffffffff107424 */ /* 0x000fe200078e00ff */
[----:B------:R-:W-:Y:S01]  /*c1c0*/  SHF.R.U32.HI R4, RZ, 0x4, R12 ;  /* 0x00000004ff047819 */ /* 0x000fe2000001160c */
[----:B------:R-:W-:Y:S01]  /*c1d0*/  IMAD.MOV.U32 R19, RZ, RZ, -0x1 ;  /* 0xffffffffff137424 */ /* 0x000fe200078e00ff */
[----:B------:R-:W-:Y:S02]  /*c1e0*/  ISETP.GT.U32.AND P1, PT, R12, 0xf, PT ;  /* 0x0000000f0c00780c */ /* 0x000fe40003f24070 */
[----:B------:R-:W-:-:S02]  /*c1f0*/  LOP3.LUT R4, R4, 0x1, RZ, 0xc0, !PT ;  /* 0x0000000104047812 */ /* 0x000fc400078ec0ff */
[----:B------:R-:W-:Y:S01]  /*c200*/  ISETP.LT.U32.AND P1, PT, R17, 0x10, P1 ;  /* 0x000000101100780c */ /* 0x000fe20000f21070 */
[----:B------:R-:W0:Y:S01]  /*c210*/  @P2 S2R R7, SR_CgaCtaId ;  /* 0x0000000000072919 */ /* 0x000e220000008800 */
[----:B------:R-:W-:Y:S02]  /*c220*/  @P2 MOV R6, 0x400 ;  /* 0x0000040000062802 */ /* 0x000fe40000000f00 */
[----:B------:R-:W-:Y:S02]  /*c230*/  IADD3.X R3, R3, UR13, RZ, P4, !PT ;  /* 0x0000000d03037c10 */ /* 0x000fe4000a7fe4ff */
[----:B------:R-:W-:Y:S02]  /*c240*/  ISETP.GE.U32.AND P4, PT, R2, UR4, PT ;  /* 0x0000000402007c0c */ /* 0x000fe4000bf86070 */
[----:B------:R-:W-:Y:S02]  /*c250*/  LOP3.LUT R12, R12, 0xf, RZ, 0xc0, !PT ;  /* 0x0000000f0c0c7812 */ /* 0x000fe400078ec0ff */
[----:B------:R-:W-:-:S02]  /*c260*/  PRMT R15, RZ, 0x7610, R15 ;  /* 0x00007610ff0f7816 */ /* 0x000fc4000000000f */
[----:B0-----:R-:W-:Y:S01]  /*c270*/  @P2 LEA R6, R7, R6, 0x18 ;  /* 0x0000000607062211 */ /* 0x001fe200078ec0ff */
[----:B------:R-:W-:-:S03]  /*c280*/  IMAD.MOV.U32 R7, RZ, RZ, -0x1 ;  /* 0xffffffffff077424 */ /* 0x000fc600078e00ff */
[----:B------:R0:W-:Y:S01]  /*c290*/  @P2 SYNCS.ARRIVE.TRANS64.A1T0 RZ, [R6+URZ+0x118], RZ ;  /* 0x000118ff06ff29a7 */ /* 0x0001e2000810003f */
[----:B------:R-:W-:Y:S02]  /*c2a0*/  ISETP.NE.U32.AND P2, PT, R4, 0x1, PT ;  /* 0x000000010400780c */ /* 0x000fe40003f45070 */
[----:B------:R-:W-:Y:S02]  /*c2b0*/  SEL R4, RZ, 0x1, !P1 ;  /* 0x00000001ff047807 */ /* 0x000fe40004800000 */
[----:B------:R-:W-:Y:S02]  /*c2c0*/  ISETP.GE.U32.AND.EX P1, PT, R3, UR5, PT, P4 ;  /* 0x0000000503007c0c */ /* 0x000fe4000bf26140 */
[----:B------:R-:W-:-:S04]  /*c2d0*/  ISETP.GT.U32.AND P2, PT, R17, 0xf, !P2 ;  /* 0x0000000f1100780c */ /* 0x000fc80005744070 */
[----:B0-----:R-:W-:-:S04]  /*c2e0*/  SEL R6, RZ, 0x1, !P2 ;  /* 0x00000001ff067807 */ /* 0x001fc80005000000 */
[--C-:B------:R-:W-:Y:S02]  /*c2f0*/  LOP3.LUT R13, R6, R13, R4.reuse, 0x96, !PT ;  /* 0x0000000d060d7212 */ /* 0x100fe400078e9604 */
[----:B------:R-:W-:Y:S01]  /*c300*/  PRMT R4, RZ, 0x7610, R4 ;  /* 0x00007610ff047816 */ /* 0x000fe20000000004 */
[----:B------:R-:W-:Y:S06]  /*c310*/  @P1 BRA `(.L_x_53) ;  /* 0x0000000400501947 */ /* 0x000fec0003800000 */
[----:B------:R-:W-:Y:S01]  /*c320*/  ULDC.64 UR4, c[0x0][0x628] ;  /* 0x00018a0000047ab9 */ /* 0x000fe20000000a00 */
[----:B------:R-:W0:Y:S01]  /*c330*/  S2R R16, SR_CTAID.X ;  /* 0x0000000000107919 */ /* 0x000e220000002500 */
[----:B------:R-:W-:Y:S01]  /*c340*/  ISETP.NE.U32.AND P1, PT, RZ, UR4, PT ;  /* 0x00000004ff007c0c */ /* 0x000fe2000bf25070 */
[----:B------:R-:W-:Y:S01]  /*c350*/  ULDC UR7, c[0x0][0x630] ;  /* 0x00018c0000077ab9 */ /* 0x000fe20000000800 */
[----:B------:R-:W-:Y:S01]  /*c360*/  IMAD.MOV.U32 R6, RZ, RZ, R2 ;  /* 0x000000ffff067224 */ /* 0x000fe200078e0002 */
[----:B------:R-:W1:Y:S01]  /*c370*/  S2R R4, SR_CTAID.Y ;  /* 0x0000000000047919 */ /* 0x000e620000002600 */
[----:B------:R-:W-:Y:S01]  /*c380*/  ISETP.NE.AND.EX P1, PT, RZ, UR5, PT, P1 ;  /* 0x00000005ff007c0c */ /* 0x000fe2000bf25310 */
[----:B------:R-:W-:-:S12]  /*c390*/  IMAD.MOV.U32 R7, RZ, RZ, R3 ;  /* 0x000000ffff077224 */ /* 0x000fd800078e0003 */
[----:B------:R-:W-:Y:S05]  /*c3a0*/  @!P1 BRA `(.L_x_54) ;  /* 0x0000000000289947 */ /* 0x000fea0003800000 */
[----:B------:R-:W-:Y:S02]  /*c3b0*/  ULDC UR6, c[0x0][0x634] ;  /* 0x00018d0000067ab9 */ /* 0x000fe40000000800 */
[----:B------:R-:W-:-:S05]  /*c3c0*/  IADD3 R11, P1, R2, UR6, RZ ;  /* 0x00000006020b7c10 */ /* 0x000fca000ff3e0ff */
[----:B------:R-:W-:-:S04]  /*c3d0*/  IMAD.X R19, RZ, RZ, R3, P1 ;  /* 0x000000ffff137224 */ /* 0x000fc800008e0603 */
[----:B------:R-:W-:-:S04]  /*c3e0*/  IMAD.WIDE.U32 R8, R19, UR4, RZ ;  /* 0x0000000413087c25 */ /* 0x000fc8000f8e00ff */
[----:B------:R-:W-:-:S04]  /*c3f0*/  IMAD.WIDE.U32 R8, P1, R11, UR5, R8 ;  /* 0x000000050b087c25 */ /* 0x000fc8000f820008 */
[----:B------:R-:W-:-:S04]  /*c400*/  IMAD.WIDE.U32 R10, R11, UR4, RZ ;  /* 0x000000040b0a7c25 */ /* 0x000fc8000f8e00ff */
[----:B------:R-:W-:Y:S01]  /*c410*/  IMAD.X R7, RZ, RZ, RZ, P1 ;  /* 0x000000ffff077224 */ /* 0x000fe200008e06ff */
[----:B------:R-:W-:Y:S01]  /*c420*/  IADD3 RZ, P1, R11, R8, RZ ;  /* 0x000000080bff7210 */ /* 0x000fe20007f3e0ff */
[----:B------:R-:W-:-:S04]  /*c430*/  IMAD.MOV.U32 R6, RZ, RZ, R9 ;  /* 0x000000ffff067224 */ /* 0x000fc800078e0009 */
[----:B------:R-:W-:-:S08]  /*c440*/  IMAD.WIDE.U32.X R6, R19, UR5, R6, P1 ;  /* 0x0000000513067c25 */ /* 0x000fd000088e0406 */
.L_x_54:
[--C-:B------:R-:W-:Y:S01]  /*c450*/  SHF.R.U64 R10, R6, UR7, R7.reuse ;  /* 0x00000007060a7c19 */ /* 0x100fe20008001207 */
[----:B------:R-:W-:Y:S01]  /*c460*/  ULDC.64 UR4, c[0x0][0x620] ;  /* 0x0001880000047ab9 */ /* 0x000fe20000000a00 */
[----:B------:R-:W-:Y:S01]  /*c470*/  SHF.R.U32.HI R6, RZ, UR7, R7 ;  /* 0x00000007ff067c19 */ /* 0x000fe20008011607 */
[----:B------:R-:W2:Y:S01]  /*c480*/  LDC R25, c[0x0][0x144] ;  /* 0x00005100ff197b82 */ /* 0x000ea20000000800 */
[----:B------:R-:W-:Y:S01]  /*c490*/  IADD3 R9, P1, RZ, -R10, RZ ;  /* 0x8000000aff097210 */ /* 0x000fe20007f3e0ff */
[----:B------:R-:W-:Y:S01]  /*c4a0*/  ULDC.64 UR8, c[0x0][0x640] ;  /* 0x0001900000087ab9 */ /* 0x000fe20000000a00 */
[----:B0-----:R-:W-:Y:S01]  /*c4b0*/  I2FP.F32.U32 R11, R16 ;  /* 0x00000010000b7245 */ /* 0x001fe20000201000 */
[----:B------:R-:W-:Y:S02]  /*c4c0*/  ULDC UR6, c[0x0][0x608] ;  /* 0x0001820000067ab9 */ /* 0x000fe40000000800 */
[----:B------:R-:W-:Y:S01]  /*c4d0*/  IMAD.X R6, RZ, RZ, ~R6, P1 ;  /* 0x000000ffff067224 */ /* 0x000fe200008e0e06 */
[----:B------:R-:W-:Y:S01]  /*c4e0*/  ISETP.NE.U32.AND P1, PT, RZ, UR8, PT ;  /* 0x00000008ff007c0c */ /* 0x000fe2000bf25070 */
[----:B------:R-:W0:Y:S02]  /*c4f0*/  LDC R21, c[0x0][0x148] ;  /* 0x00005200ff157b82 */ /* 0x000e240000000800 */
[----:B------:R-:W-:Y:S01]  /*c500*/  IMAD R8, R6, UR4, RZ ;  /* 0x0000000406087c24 */ /* 0x000fe2000f8e02ff */
[----:B------:R-:W-:Y:S01]  /*c510*/  ISETP.NE.AND.EX P1, PT, RZ, UR9, PT, P1 ;  /* 0x00000009ff007c0c */ /* 0x000fe2000bf25310 */
[----:B------:R-:W-:Y:S01]  /*c520*/  IMAD.WIDE.U32 R6, R9, UR4, R2 ;  /* 0x0000000409067c25 */ /* 0x000fe2000f8e0002 */
[----:B------:R-:W-:-:S03]  /*c530*/  ULDC UR4, c[0x0][0x150] ;  /* 0x0000540000047ab9 */ /* 0x000fc60000000800 */
[----:B------:R-:W-:Y:S02]  /*c540*/  IMAD R9, R9, UR5, R8 ;  /* 0x0000000509097c24 */ /* 0x000fe4000f8e0208 */
[----:B------:R-:W-:Y:S01]  /*c550*/  FMUL R8, R11, UR4 ;  /* 0x000000040b087c20 */ /* 0x000fe20008400000 */
[----:B------:R-:W-:Y:S01]  /*c560*/  ULDC UR4, c[0x0][0x618] ;  /* 0x0001860000047ab9 */ /* 0x000fe20000000800 */
[----:B------:R-:W-:Y:S01]  /*c570*/  ULDC UR5, c[0x0][0x154] ;  /* 0x0000550000057ab9 */ /* 0x000fe20000000800 */
[----:B------:R-:W-:-:S03]  /*c580*/  IMAD.IADD R7, R7, 0x1, R9 ;  /* 0x0000000107077824 */ /* 0x000fc600078e0209 */
[----:B------:R-:W3:Y:S02]  /*c590*/  F2I.U32.TRUNC.NTZ R8, R8 ;  /* 0x0000000800087305 */ /* 0x000ee4000020f000 */
[----:B------:R-:W-:Y:S02]  /*c5a0*/  SHF.R.U64 R11, R6, UR4, R7 ;  /* 0x00000004060b7c19 */ /* 0x000fe40008001207 */
[----:B-1----:R-:W-:-:S05]  /*c5b0*/  I2FP.F32.U32 R6, R4 ;  /* 0x0000000400067245 */ /* 0x002fca0000201000 */
[----:B------:R-:W-:Y:S01]  /*c5c0*/  FMUL R22, R6, UR5 ;  /* 0x0000000506167c20 */ /* 0x000fe20008400000 */
[----:B------:R-:W-:Y:S01]  /*c5d0*/  SHF.R.U32.HI R6, RZ, UR4, R7 ;  /* 0x00000004ff067c19 */ /* 0x000fe20008011607 */
[----:B------:R-:W-:-:S03]  /*c5e0*/  ULDC UR4, c[0x0][0x658] ;  /* 0x0001960000047ab9 */ /* 0x000fc60000000800 */
[--C-:B------:R-:W-:Y:S01]  /*c5f0*/  SHF.R.U64 R20, R11, UR6, R6.reuse ;  /* 0x000000060b147c19 */ /* 0x100fe20008001206 */
[----:B------:R-:W1:Y:S01]  /*c600*/  F2I.U32.TRUNC.NTZ R22, R22 ;  /* 0x0000001600167305 */ /* 0x000e62000020f000 */
[----:B------:R-:W-:Y:S01]  /*c610*/  SHF.R.U32.HI R7, RZ, UR6, R6 ;  /* 0x00000006ff077c19 */ /* 0x000fe20008011606 */
[----:B---3--:R-:W-:-:S03]  /*c620*/  IMAD.MOV R8, RZ, RZ, -R8 ;  /* 0x000000ffff087224 */ /* 0x008fc600078e0a08 */
[--C-:B------:R-:W-:Y:S01]  /*c630*/  SHF.R.U64 R19, R20, UR4, R7.reuse ;  /* 0x0000000414137c19 */ /* 0x100fe20008001207 */
[----:B--2---:R-:W-:Y:S01]  /*c640*/  IMAD R16, R25, R8, R16 ;  /* 0x0000000819107224 */ /* 0x004fe200078e0210 */
[----:B------:R-:W-:-:S03]  /*c650*/  SHF.R.U32.HI R23, RZ, UR4, R7 ;  /* 0x00000004ff177c19 */ /* 0x000fc60008011607 */
[----:B------:R-:W-:Y:S02]  /*c660*/  IMAD.MOV.U32 R6, RZ, RZ, R19 ;  /* 0x000000ffff067224 */ /* 0x000fe400078e0013 */
[----:B------:R-:W-:Y:S01]  /*c670*/  IMAD.MOV.U32 R7, RZ, RZ, R23 ;  /* 0x000000ffff077224 */ /* 0x000fe200078e0017 */
[----:B-1----:R-:W-:Y:S06]  /*c680*/  @!P1 BRA `(.L_x_55) ;  /* 0x0000000000289947 */ /* 0x002fec0003800000 */
[----:B------:R-:W-:Y:S02]  /*c690*/  ULDC UR4, c[0x0][0x64c] ;  /* 0x0001930000047ab9 */ /* 0x000fe40000000800 */
[----:B------:R-:W-:-:S05]  /*c6a0*/  IADD3 R7, P1, R19, UR4, RZ ;  /* 0x0000000413077c10 */ /* 0x000fca000ff3e0ff */
[----:B------:R-:W-:-:S04]  /*c6b0*/  IMAD.X R23, RZ, RZ, R23, P1 ;  /* 0x000000ffff177224 */ /* 0x000fc800008e0617 */
[----:B------:R-:W-:-:S04]  /*c6c0*/  IMAD.WIDE.U32 R8, R23, UR8, RZ ;  /* 0x0000000817087c25 */ /* 0x000fc8000f8e00ff */
[----:B------:R-:W-:-:S04]  /*c6d0*/  IMAD.WIDE.U32 R8, P1, R7, UR9, R8 ;  /* 0x0000000907087c25 */ /* 0x000fc8000f820008 */
[----:B------:R-:W-:-:S04]  /*c6e0*/  IMAD.WIDE.U32 R6, R7, UR8, RZ ;  /* 0x0000000807067c25 */ /* 0x000fc8000f8e00ff */
[----:B------:R-:W-:Y:S01]  /*c6f0*/  IMAD.MOV.U32 R6, RZ, RZ, R9 ;  /* 0x000000ffff067224 */ /* 0x000fe200078e0009 */
[----:B------:R-:W-:Y:S01]  /*c700*/  IADD3 RZ, P2, R7, R8, RZ ;  /* 0x0000000807ff7210 */ /* 0x000fe20007f5e0ff */
[----:B------:R-:W-:-:S04]  /*c710*/  IMAD.X R7, RZ, RZ, RZ, P1 ;  /* 0x000000ffff077224 */ /* 0x000fc800008e06ff */
[----:B------:R-:W-:-:S08]  /*c720*/  IMAD.WIDE.U32.X R6, R23, UR9, R6, P2 ;  /* 0x0000000917067c25 */ /* 0x000fd000090e0406 */
.L_x_55:
[----:B------:R-:W-:Y:S01]  /*c730*/  ISETP.NE.AND P1, PT, R0, 0x1, PT ;  /* 0x000000010000780c */ /* 0x000fe20003f25270 */
[----:B------:R-:W-:Y:S01]  /*c740*/  ULDC UR4, c[0x0][0x648] ;  /* 0x0001920000047ab9 */ /* 0x000fe20000000800 */
[----:B------:R-:W-:Y:S01]  /*c750*/  IMAD.MOV R22, RZ, RZ, -R22 ;  /* 0x000000ffff167224 */ /* 0x000fe200078e0a16 */
[----:B------:R-:W-:Y:S01]  /*c760*/  SHF.R.U64 R7, R6, UR4, R7 ;  /* 0x0000000406077c19 */ /* 0x000fe20008001207 */
[----:B------:R-:W-:Y:S01]  /*c770*/  ULDC UR4, c[0x0][0x638] ;  /* 0x00018e0000047ab9 */ /* 0x000fe20000000800 */
[----:B------:R-:W-:Y:S01]  /*c780*/  LOP3.LUT R20, R20, UR17, RZ, 0xc0, !PT ;  /* 0x0000001114147c12 */ /* 0x000fe2000f8ec0ff */
[----:B------:R-:W-:Y:S01]  /*c790*/  ULDC UR5, c[0x0][0x610] ;  /* 0x0001840000057ab9 */ /* 0x000fe20000000800 */
[----:B------:R-:W-:-:S06]  /*c7a0*/  LOP3.LUT R6, R11, UR16, RZ, 0xc0, !PT ;  /* 0x000000100b067c12 */ /* 0x000fcc000f8ec0ff */
[----:B0-----:R-:W-:Y:S02]  /*c7b0*/  @P1 IMAD R16, R21, R22, R4 ;  /* 0x0000001615101224 */ /* 0x001fe400078e0204 */
[----:B------:R-:W-:Y:S02]  /*c7c0*/  IMAD.MOV R4, RZ, RZ, -R7 ;  /* 0x000000ffff047224 */ /* 0x000fe400078e0a07 */
[----:B------:R-:W-:Y:S02]  /*c7d0*/  IMAD R7, R7, UR18, R20 ;  /* 0x0000001207077c24 */ /* 0x000fe4000f8e0214 */
[----:B------:R-:W-:Y:S01]  /*c7e0*/  IMAD R19, R4, UR4, R19 ;  /* 0x0000000404137c24 */ /* 0x000fe2000f8e0213 */
[----:B------:R-:W-:Y:S01]  /*c7f0*/  ULDC UR4, c[0x0][0x600] ;  /* 0x0001800000047ab9 */ /* 0x000fe20000000800 */
[----:B------:R-:W-:Y:S02]  /*c800*/  IMAD R16, R7, UR5, R16 ;  /* 0x0000000507107c24 */ /* 0x000fe4000f8e0210 */
[----:B------:R-:W-:-:S02]  /*c810*/  IMAD R7, R19, UR4, R6 ;  /* 0x0000000413077c24 */ /* 0x000fc4000f8e0206 */
[----:B------:R-:W-:-:S03]  /*c820*/  IMAD.MOV.U32 R4, RZ, RZ, 0x1 ;  /* 0x00000001ff047424 */ /* 0x000fc600078e00ff */
[----:B------:R-:W-:Y:S02]  /*c830*/  SEL R19, R7, R16, !P1 ;  /* 0x0000001007137207 */ /* 0x000fe40004800000 */
[----:B------:R-:W-:Y:S01]  /*c840*/  SEL R16, R16, R7, !P1 ;  /* 0x0000000710107207 */ /* 0x000fe20004800000 */
[----:B------:R-:W-:-:S07]  /*c850*/  IMAD.MOV.U32 R7, RZ, RZ, R10 ;  /* 0x000000ffff077224 */ /* 0x000fce00078e000a */
.L_x_53:
[----:B------:R-:W-:Y:S05]  /*c860*/  BSYNC B1 ;  /* 0x0000000000017941 */ /* 0x000fea0003800000 */
.L_x_52:
[----:B------:R-:W-:-:S13]  /*c870*/  LOP3.LUT P1, RZ, R4, 0xff, RZ, 0xc0, !PT ;  /* 0x000000ff04ff7812 */ /* 0x000fda000782c0ff */
[----:B------:R-:W-:Y:S05]  /*c880*/  @P1 BRA `(.L_x_56) ;  /* 0xfffffff400441947 */ /* 0x000fea000383ffff */
[----:B------:R-:W-:Y:S05]  /*c890*/  BSYNC B0 ;  /* 0x0000000000007941 */ /* 0x000fea0003800000 */
.L_x_44:
[----:B------:R-:W-:-:S03]  /*c8a0*/  UMOV UR4, 0xffffffff ;  /* 0xffffffff00047882 */ /* 0x000fc60000000000 */
[----:B------:R-:W-:Y:S05]  /*c8b0*/  BRA.DIV UR4, `(.L_x_57) ;  /* 0x0000000a04cc7947 */ /* 0x000fea000b800000 */
[----:B------:R-:W-:-:S13]  /*c8c0*/  ELECT P0, URZ, PT ;  /* 0x00000000003f782f */ /* 0x000fda0003800000 */
.L_x_83:
[----:B------:R-:W-:Y:S04]  /*c8d0*/  BSSY B0, `(.L_x_58) ;  /* 0x0000097000007945 */ /* 0x000fe80003800000 */
[----:B------:R-:W-:Y:S05]  /*c8e0*/  @!P0 BRA `(.L_x_59) ;  /* 0x0000000800548947 */ /* 0x000fea0003800000 */
[----:B------:R-:W-:-:S04]  /*c8f0*/  LOP3.LUT R5, R5, 0x2, RZ, 0xfc, !PT ;  /* 0x0000000205057812 */ /* 0x000fc800078efcff */
[----:B------:R-:W-:-:S13]  /*c900*/  ISETP.NE.AND P0, PT, R5, 0x3, PT ;  /* 0x000000030500780c */ /* 0x000fda0003f05270 */
[----:B------:R-:W-:Y:S05]  /*c910*/  @!P0 BRA `(.L_x_60) ;  /* 0x0000000000048947 */ /* 0x000fea0003800000 */
[----:B------:R-:W-:Y:S01]  /*c920*/  BPT.TRAP 0x1 ;  /* 0x000000040000795c */ /* 0x000fe20000300000 */
.L_x_60:
[----:B------:R-:W0:Y:S01]  /*c930*/  S2R R3, SR_CgaCtaId ;  /* 0x0000000000037919 */ /* 0x000e220000008800 */
[----:B------:R-:W-:Y:S02]  /*c940*/  MOV R0, 0x400 ;  /* 0x0000040000007802 */ /* 0x000fe40000000f00 */
[----:B------:R-:W-:Y:S02]  /*c950*/  SHF.L.U32 R2, R13, 0x1f, RZ ;  /* 0x0000001f0d027819 */ /* 0x000fe400000006ff */
[----:B0-----:R-:W-:-:S05]  /*c960*/  LEA R3, R3, R0, 0x18 ;  /* 0x0000000003037211 */ /* 0x001fca00078ec0ff */
[----:B------:R-:W-:-:S04]  /*c970*/  VIADD R3, R3, 0x80 ;  /* 0x0000008003037836 */ /* 0x000fc80000000000 */
[C---:B------:R-:W-:Y:S02]  /*c980*/  IMAD R5, R12.reuse, 0x8, R3 ;  /* 0x000000080c057824 */ /* 0x040fe400078e0203 */
[----:B------:R-:W-:Y:S02]  /*c990*/  VIADD R12, R12, 0x1 ;  /* 0x000000010c0c7836 */ /* 0x000fe40000000000 */
[----:B------:R-:W0:Y:S03]  /*c9a0*/  SYNCS.PHASECHK.TRANS64.TRYWAIT P0, [R5+URZ], R2 ;  /* 0x00000002050075a7 */ /* 0x000e26000800017f */
[----:B------:R-:W-:-:S04]  /*c9b0*/  ISETP.NE.AND P1, PT, R12, 0x10, PT ;  /* 0x000000100c00780c */ /* 0x000fc80003f25270 */
[----:B------:R-:W-:Y:S02]  /*c9c0*/  SEL R0, RZ, 0x1, P1 ;  /* 0x00000001ff007807 */ /* 0x000fe40000800000 */
[----:B------:R-:W-:Y:S02]  /*c9d0*/  SEL R12, R12, RZ, P1 ;  /* 0x000000ff0c0c7207 */ /* 0x000fe40000800000 */
[----:B------:R-:W-:-:S03]  /*c9e0*/  LOP3.LUT R13, R13, R0, RZ, 0x3c, !PT ;  /* 0x000000000d0d7212 */ /* 0x000fc600078e3cff */
[----:B------:R-:W-:Y:S01]  /*c9f0*/  IMAD R7, R12, 0x8, R3 ;  /* 0x000000080c077824 */ /* 0x000fe200078e0203 */
[----:B------:R-:W-:Y:S01]  /*ca00*/  SHF.L.U32 R4, R13, 0x1f, RZ ;  /* 0x0000001f0d047819 */ /* 0x000fe200000006ff */
[----:B0-----:R-:W-:Y:S06]  /*ca10*/  @!P0 BRA `(.L_x_61) ;  /* 0x0000000800988947 */ /* 0x001fec0003800000 */
.L_x_84:
[----:B------:R-:W1:Y:S01]  /*ca20*/  SYNCS.PHASECHK.TRANS64.TRYWAIT P0, [R7+URZ], R4 ;  /* 0x00000004070075a7 */ /* 0x000e62000800017f */
[----:B------:R-:W-:-:S05]  /*ca30*/  VIADD R0, R12, 0x1 ;  /* 0x000000010c007836 */ /* 0x000fca0000000000 */
[----:B------:R-:W-:-:S04]  /*ca40*/  ISETP.NE.AND P1, PT, R0, 0x10, PT ;  /* 0x000000100000780c */ /* 0x000fc80003f25270 */
[----:B0-----:R-:W-:Y:S02]  /*ca50*/  SEL R2, RZ, 0x1, P1 ;  /* 0x00000001ff027807 */ /* 0x001fe40000800000 */
[----:B------:R-:W-:Y:S02]  /*ca60*/  SEL R0, R0, RZ, P1 ;  /* 0x000000ff00007207 */ /* 0x000fe40000800000 */
[----:B------:R-:W-:-:S03]  /*ca70*/  LOP3.LUT R13, R13, R2, RZ, 0x3c, !PT ;  /* 0x000000020d0d7212 */ /* 0x000fc600078e3cff */
[----:B------:R-:W-:Y:S01]  /*ca80*/  IMAD R6, R0, 0x8, R3 ;  /* 0x0000000800067824 */ /* 0x000fe200078e0203 */
[----:B------:R-:W-:Y:S01]  /*ca90*/  SHF.L.U32 R5, R13, 0x1f, RZ ;  /* 0x0000001f0d057819 */ /* 0x000fe200000006ff */
[----:B-1----:R-:W-:Y:S06]  /*caa0*/  @!P0 BRA `(.L_x_62) ;  /* 0x0000000800888947 */ /* 0x002fec0003800000 */
.L_x_85:
[----:B------:R-:W1:Y:S01]  /*cab0*/  SYNCS.PHASECHK.TRANS64.TRYWAIT P0, [R6+URZ], R5 ;  /* 0x00000005060075a7 */ /* 0x000e62000800017f */
[----:B------:R-:W-:-:S05]  /*cac0*/  VIADD R0, R0, 0x1 ;  /* 0x0000000100007836 */ /* 0x000fca0000000000 */
[----:B------:R-:W-:-:S04]  /*cad0*/  ISETP.NE.AND P1, PT, R0, 0x10, PT ;  /* 0x000000100000780c */ /* 0x000fc80003f25270 */
[----:B------:R-:W-:Y:S02]  /*cae0*/  SEL R2, RZ, 0x1, P1 ;  /* 0x00000001ff027807 */ /* 0x000fe40000800000 */
[----:B------:R-:W-:Y:S02]  /*caf0*/  SEL R0, R0, RZ, P1 ;  /* 0x000000ff00007207 */ /* 0x000fe40000800000 */
[----:B------:R-:W-:-:S03]  /*cb00*/  LOP3.LUT R13, R13, R2, RZ, 0x3c, !PT ;  /* 0x000000020d0d7212 */ /* 0x000fc600078e3cff */
[----:B0-----:R-:W-:Y:S01]  /*cb10*/  IMAD R7, R0, 0x8, R3 ;  /* 0x0000000800077824 */ /* 0x001fe200078e0203 */
[----:B------:R-:W-:Y:S01]  /*cb20*/  SHF.L.U32 R4, R13, 0x1f, RZ ;  /* 0x0000001f0d047819 */ /* 0x000fe200000006ff */
[----:B-1----:R-:W-:Y:S06]  /*cb30*/  @!P0 BRA `(.L_x_63) ;  /* 0x0000000800788947 */ /* 0x002fec0003800000 */
.L_x_86:
        /* <DEDUP_REMOVED lines=9> */
.L_x_87:
        /* <DEDUP_REMOVED lines=9> */
.L_x_88:
        /* <DEDUP_REMOVED lines=9> */
.L_x_89:
        /* <DEDUP_REMOVED lines=9> */
.L_x_90:
        /* <DEDUP_REMOVED lines=9> */
.L_x_91:
        /* <DEDUP_REMOVED lines=9> */
.L_x_92:
        /* <DEDUP_REMOVED lines=9> */
.L_x_93:
        /* <DEDUP_REMOVED lines=9> */
.L_x_94:
        /* <DEDUP_REMOVED lines=9> */
.L_x_95:
        /* <DEDUP_REMOVED lines=9> */
.L_x_96:
        /* <DEDUP_REMOVED lines=9> */
.L_x_97:
[----:B------:R-:W1:Y:S01]  /*d170*/  SYNCS.PHASECHK.TRANS64.TRYWAIT P0, [R6+URZ], R5 ;  /* 0x00000005060075a7 */ /* 0x000e62000800017f */
[----:B------:R-:W-:-:S05]  /*d180*/  VIADD R0, R0, 0x1 ;  /* 0x0000000100007836 */ /* 0x000fca0000000000 */
[----:B------:R-:W-:-:S04]  /*d190*/  ISETP.NE.AND P1, PT, R0, 0x10, PT ;  /* 0x000000100000780c */ /* 0x000fc80003f25270 */
[----:B------:R-:W-:Y:S02]  /*d1a0*/  SEL R2, RZ, 0x1, P1 ;  /* 0x00000001ff027807 */ /* 0x000fe40000800000 */
[----:B------:R-:W-:Y:S02]  /*d1b0*/  SEL R0, R0, RZ, P1 ;  /* 0x000000ff00007207 */ /* 0x000fe40000800000 */
[----:B------:R-:W-:Y:S01]  /*d1c0*/  LOP3.LUT R2, R13, R2, RZ, 0x3c, !PT ;  /* 0x000000020d027212 */ /* 0x000fe200078e3cff */
[----:B-1----:R-:W-:Y:S06]  /*d1d0*/  @!P0 BRA `(.L_x_75) ;  /* 0x0000000400c08947 */ /* 0x002fec0003800000 */
.L_x_98:
[----:B------:R-:W-:Y:S01]  /*d1e0*/  IMAD R3, R0, 0x8, R3 ;  /* 0x0000000800037824 */ /* 0x000fe200078e0203 */
[----:B------:R-:W-:-:S07]  /*d1f0*/  SHF.L.U32 R0, R2, 0x1f, RZ ;  /* 0x0000001f02007819 */ /* 0x000fce00000006ff */
.L_x_76:
[----:B--2---:R2:W3:Y:S02]  /*d200*/  SYNCS.PHASECHK.TRANS64.TRYWAIT P0, [R3+URZ], R0 ;  /* 0x00000000030075a7 */ /* 0x0044e4000800017f */
[----:B---3--:R-:W-:Y:S05]  /*d210*/  @!P0 NANOSLEEP.SYNCS 0x989680 ;  /* 0x009896800000895d */ /* 0x008fea0003900000 */
[----:B------:R-:W3:Y:S02]  /*d220*/  @!P0 SYNCS.PHASECHK.TRANS64 P0, [R3+URZ], R0 ;  /* 0x00000000030085a7 */ /* 0x000ee4000800007f */
[----:B---3--:R-:W-:Y:S05]  /*d230*/  @!P0 BRA `(.L_x_76) ;  /* 0xfffffffc00f08947 */ /* 0x008fea000383ffff */
.L_x_59:
[----:B------:R-:W-:Y:S05]  /*d240*/  BSYNC B0 ;  /* 0x0000000000007941 */ /* 0x000fea0003800000 */
.L_x_58:
[----:B------:R-:W-:Y:S05]  /*d250*/  EXIT ;  /* 0x000000000000794d */ /* 0x000fea0003800000 */
.L_x_18:
[----:B-1----:R-:W-:-:S04]  /*d260*/  IMAD.U32 R20, RZ, RZ, UR7 ;  /* 0x00000007ff147e24 */ /* 0x002fc8000f8e00ff */
[----:B------:R1:W4:Y:S03]  /*d270*/  SYNCS.PHASECHK.TRANS64.TRYWAIT P0, [R20+URZ], R19 ;  /* 0x00000013140075a7 */ /* 0x000326000800017f */
[----:B----4-:R-:W-:Y:S05]  /*d280*/  @!P0 NANOSLEEP.SYNCS 0x989680 ;  /* 0x009896800000895d */ /* 0x010fea0003900000 */
[----:B------:R-:W4:Y:S02]  /*d290*/  @!P0 SYNCS.PHASECHK.TRANS64 P0, [R20+URZ], R19 ;  /* 0x00000013140085a7 */ /* 0x000f24000800007f */
[----:B----4-:R-:W-:Y:S05]  /*d2a0*/  @!P0 BRA `(.L_x_18) ;  /* 0xfffffffc00ec8947 */ /* 0x010fea000383ffff */
[----:B------:R-:W-:Y:S05]  /*d2b0*/  BRA `(.L_x_17) ;  /* 0xffffff44005c7947 */ /* 0x000fea000383ffff */
.L_x_24:
[----:B-1----:R-:W-:-:S04]  /*d2c0*/  IMAD.U32 R166, RZ, RZ, UR12 ;  /* 0x0000000cffa67e24 */ /* 0x002fc8000f8e00ff */
[----:B------:R1:W4:Y:S03]  /*d2d0*/  SYNCS.PHASECHK.TRANS64.TRYWAIT P0, [R166+URZ], R165 ;  /* 0x000000a5a60075a7 */ /* 0x000326000800017f */
[----:B----4-:R-:W-:Y:S05]  /*d2e0*/  @!P0 NANOSLEEP.SYNCS 0x989680 ;  /* 0x009896800000895d */ /* 0x010fea0003900000 */
[----:B------:R-:W4:Y:S02]  /*d2f0*/  @!P0 SYNCS.PHASECHK.TRANS64 P0, [R166+URZ], R165 ;  /* 0x000000a5a60085a7 */ /* 0x000f24000800007f */
[----:B----4-:R-:W-:Y:S05]  /*d300*/  @!P0 BRA `(.L_x_24) ;  /* 0xfffffffc00ec8947 */ /* 0x010fea000383ffff */
[----:B------:R-:W-:Y:S05]  /*d310*/  BRA `(.L_x_23) ;  /* 0xffffff5000307947 */ /* 0x000fea000383ffff */
.L_x_45:
[----:B------:R-:W-:Y:S01]  /*d320*/  BSSY B1, `(.L_x_77) ;  /* 0x0000006000017945 */ /* 0x000fe20003800000 */
[----:B------:R-:W-:-:S07]  /*d330*/  IMAD.MOV.U32 R4, RZ, RZ, -0x1 ;  /* 0xffffffffff047424 */ /* 0x000fce00078e00ff */
[----:B------:R-:W-:Y:S05]  /*d340*/  WARPSYNC.COLLECTIVE R4, `(.L_x_78) ;  /* 0x00000000040c7348 */ /* 0x000fea0003c00000 */
[----:B------:R-:W-:Y:S02]  /*d350*/  ELECT P1, UR62, PT ;  /* 0x00000000003e782f */ /* 0x000fe40003820000 */
[----:B------:R-:W-:Y:S01]  /*d360*/  MOV R4, UR62 ;  /* 0x0000003e00047c02 */ /* 0x000fe20008000f00 */
[----:B------:R-:W-:Y:S10]  /*d370*/  ENDCOLLECTIVE ;  /* 0x000000000000791b */ /* 0x000ff40003800000 */
.L_x_78:
[----:B------:R-:W-:Y:S05]  /*d380*/  BSYNC B1 ;  /* 0x0000000000017941 */ /* 0x000fea0003800000 */
.L_x_77:
[----:B------:R-:W-:Y:S05]  /*d390*/  BRA `(.L_x_79) ;  /* 0xffffffe8008c7947 */ /* 0x000fea000383ffff */
.L_x_48:
[----:B-1----:R1:W2:Y:S02]  /*d3a0*/  SYNCS.PHASECHK.TRANS64.TRYWAIT P1, [R20+URZ+0x80], R9 ;  /* 0x00008009140075a7 */ /* 0x0022a4000802017f */
[----:B--2---:R-:W-:Y:S05]  /*d3b0*/  @!P1 NANOSLEEP.SYNCS 0x989680 ;  /* 0x009896800000995d */ /* 0x004fea0003900000 */
[----:B------:R-:W2:Y:S02]  /*d3c0*/  @!P1 SYNCS.PHASECHK.TRANS64 P1, [R20+URZ+0x80], R9 ;  /* 0x00008009140095a7 */ /* 0x000ea4000802007f */
[----:B--2---:R-:W-:Y:S05]  /*d3d0*/  @!P1 BRA `(.L_x_48) ;  /* 0xfffffffc00f09947 */ /* 0x004fea000383ffff */
[----:B------:R-:W-:Y:S05]  /*d3e0*/  BRA `(.L_x_80) ;  /* 0xffffffe800c07947 */ /* 0x000fea000383ffff */
.L_x_57:
[----:B------:R-:W-:Y:S01]  /*d3f0*/  BSSY B0, `(.L_x_81) ;  /* 0x0000006000007945 */ /* 0x000fe20003800000 */
[----:B------:R-:W-:-:S07]  /*d400*/  IMAD.MOV.U32 R4, RZ, RZ, -0x1 ;  /* 0xffffffffff047424 */ /* 0x000fce00078e00ff */
[----:B------:R-:W-:Y:S05]  /*d410*/  WARPSYNC.COLLECTIVE R4, `(.L_x_82) ;  /* 0x00000000040c7348 */ /* 0x000fea0003c00000 */
[----:B------:R-:W-:Y:S02]  /*d420*/  ELECT P1, UR62, PT ;  /* 0x00000000003e782f */ /* 0x000fe40003820000 */
[----:B------:R-:W-:Y:S01]  /*d430*/  MOV R4, UR62 ;  /* 0x0000003e00047c02 */ /* 0x000fe20008000f00 */
[----:B------:R-:W-:Y:S10]  /*d440*/  ENDCOLLECTIVE ;  /* 0x000000000000791b */ /* 0x000ff40003800000 */
.L_x_82:
[----:B------:R-:W-:Y:S05]  /*d450*/  BSYNC B0 ;  /* 0x0000000000007941 */ /* 0x000fea0003800000 */
.L_x_81:
[----:B------:R-:W-:Y:S01]  /*d460*/  PLOP3.LUT P0, PT, P1, PT, PT, 0x80, 0x0 ;  /* 0x000000000000781c */ /* 0x000fe20000f0f070 */
[----:B------:R-:W-:-:S12]  /*d470*/  BRA `(.L_x_83) ;  /* 0xfffffff400147947 */ /* 0x000fd8000383ffff */
.L_x_61:
[----:B0-----:R0:W1:Y:S02]  /*d480*/  SYNCS.PHASECHK.TRANS64.TRYWAIT P0, [R5+URZ], R2 ;  /* 0x00000002050075a7 */ /* 0x001064000800017f */
[----:B-1----:R-:W-:Y:S05]  /*d490*/  @!P0 NANOSLEEP.SYNCS 0x989680 ;  /* 0x009896800000895d */ /* 0x002fea0003900000 */
[----:B------:R-:W1:Y:S02]  /*d4a0*/  @!P0 SYNCS.PHASECHK.TRANS64 P0, [R5+URZ], R2 ;  /* 0x00000002050085a7 */ /* 0x000e64000800007f */
[----:B-1----:R-:W-:Y:S05]  /*d4b0*/  @!P0 BRA `(.L_x_61) ;  /* 0xfffffffc00f08947 */ /* 0x002fea000383ffff */
[----:B------:R-:W-:Y:S05]  /*d4c0*/  BRA `(.L_x_84) ;  /* 0xfffffff400547947 */ /* 0x000fea000383ffff */
.L_x_62:
[----:B0-----:R0:W1:Y:S02]  /*d4d0*/  SYNCS.PHASECHK.TRANS64.TRYWAIT P0, [R7+URZ], R4 ;  /* 0x00000004070075a7 */ /* 0x001064000800017f */
[----:B-1----:R-:W-:Y:S05]  /*d4e0*/  @!P0 NANOSLEEP.SYNCS 0x989680 ;  /* 0x009896800000895d */ /* 0x002fea0003900000 */
[----:B------:R-:W1:Y:S02]  /*d4f0*/  @!P0 SYNCS.PHASECHK.TRANS64 P0, [R7+URZ], R4 ;  /* 0x00000004070085a7 */ /* 0x000e64000800007f */
[----:B-1----:R-:W-:Y:S05]  /*d500*/  @!P0 BRA `(.L_x_62) ;  /* 0xfffffffc00f08947 */ /* 0x002fea000383ffff */
[----:B------:R-:W-:Y:S05]  /*d510*/  BRA `(.L_x_85) ;  /* 0xfffffff400647947 */ /* 0x000fea000383ffff */
.L_x_63:
[----:B0-----:R0:W1:Y:S02]  /*d520*/  SYNCS.PHASECHK.TRANS64.TRYWAIT P0, [R6+URZ], R5 ;  /* 0x00000005060075a7 */ /* 0x001064000800017f */
[----:B-1----:R-:W-:Y:S05]  /*d530*/  @!P0 NANOSLEEP.SYNCS 0x989680 ;  /* 0x009896800000895d */ /* 0x002fea0003900000 */
[----:B------:R-:W1:Y:S02]  /*d540*/  @!P0 SYNCS.PHASECHK.TRANS64 P0, [R6+URZ], R5 ;  /* 0x00000005060085a7 */ /* 0x000e64000800007f */
[----:B-1----:R-:W-:Y:S05]  /*d550*/  @!P0 BRA `(.L_x_63) ;  /* 0xfffffffc00f08947 */ /* 0x002fea000383ffff */
[----:B------:R-:W-:Y:S05]  /*d560*/  BRA `(.L_x_86) ;  /* 0xfffffff400747947 */ /* 0x000fea000383ffff */
.L_x_64:
[----:B0-----:R0:W1:Y:S02]  /*d570*/  SYNCS.PHASECHK.TRANS64.TRYWAIT P0, [R7+URZ], R4 ;  /* 0x00000004070075a7 */ /* 0x001064000800017f */
[----:B-1----:R-:W-:Y:S05]  /*d580*/  @!P0 NANOSLEEP.SYNCS 0x989680 ;  /* 0x009896800000895d */ /* 0x002fea0003900000 */
[----:B------:R-:W1:Y:S02]  /*d590*/  @!P0 SYNCS.PHASECHK.TRANS64 P0, [R7+URZ], R4 ;  /* 0x00000004070085a7 */ /* 0x000e64000800007f */
[----:B-1----:R-:W-:Y:S05]  /*d5a0*/  @!P0 BRA `(.L_x_64) ;  /* 0xfffffffc00f08947 */ /* 0x002fea000383ffff */
[----:B------:R-:W-:Y:S05]  /*d5b0*/  BRA `(.L_x_87) ;  /* 0xfffffff400847947 */ /* 0x000fea000383ffff */
.L_x_65:
[----:B0-----:R0:W1:Y:S02]  /*d5c0*/  SYNCS.PHASECHK.TRANS64.TRYWAIT P0, [R6+URZ], R5 ;  /* 0x00000005060075a7 */ /* 0x001064000800017f */
[----:B-1----:R-:W-:Y:S05]  /*d5d0*/  @!P0 NANOSLEEP.SYNCS 0x989680 ;  /* 0x009896800000895d */ /* 0x002fea0003900000 */
[----:B------:R-:W1:Y:S02]  /*d5e0*/  @!P0 SYNCS.PHASECHK.TRANS64 P0, [R6+URZ], R5 ;  /* 0x00000005060085a7 */ /* 0x000e64000800007f */
[----:B-1----:R-:W-:Y:S05]  /*d5f0*/  @!P0 BRA `(.L_x_65) ;  /* 0xfffffffc00f08947 */ /* 0x002fea000383ffff */
[----:B------:R-:W-:Y:S05]  /*d600*/  BRA `(.L_x_88) ;  /* 0xfffffff400947947 */ /* 0x000fea000383ffff */
.L_x_66:
[----:B0-----:R0:W1:Y:S02]  /*d610*/  SYNCS.PHASECHK.TRANS64.TRYWAIT P0, [R7+URZ], R4 ;  /* 0x00000004070075a7 */ /* 0x001064000800017f */
[----:B-1----:R-:W-:Y:S05]  /*d620*/  @!P0 NANOSLEEP.SYNCS 0x989680 ;  /* 0x009896800000895d */ /* 0x002fea0003900000 */
[----:B------:R-:W1:Y:S02]  /*d630*/  @!P0 SYNCS.PHASECHK.TRANS64 P0, [R7+URZ], R4 ;  /* 0x00000004070085a7 */ /* 0x000e64000800007f */
[----:B-1----:R-:W-:Y:S05]  /*d640*/  @!P0 BRA `(.L_x_66) ;  /* 0xfffffffc00f08947 */ /* 0x002fea000383ffff */
[----:B------:R-:W-:Y:S05]  /*d650*/  BRA `(.L_x_89) ;  /* 0xfffffff400a47947 */ /* 0x000fea000383ffff */
.L_x_67:
[----:B0-----:R0:W1:Y:S02]  /*d660*/  SYNCS.PHASECHK.TRANS64.TRYWAIT P0, [R6+URZ], R5 ;  /* 0x00000005060075a7 */ /* 0x001064000800017f */
[----:B-1----:R-:W-:Y:S05]  /*d670*/  @!P0 NANOSLEEP.SYNCS 0x989680 ;  /* 0x009896800000895d */ /* 0x002fea0003900000 */
[----:B------:R-:W1:Y:S02]  /*d680*/  @!P0 SYNCS.PHASECHK.TRANS64 P0, [R6+URZ], R5 ;  /* 0x00000005060085a7 */ /* 0x000e64000800007f */
[----:B-1----:R-:W-:Y:S05]  /*d690*/  @!P0 BRA `(.L_x_67) ;  /* 0xfffffffc00f08947 */ /* 0x002fea000383ffff */
[----:B------:R-:W-:Y:S05]  /*d6a0*/  BRA `(.L_x_90) ;  /* 0xfffffff400b47947 */ /* 0x000fea000383ffff */
.L_x_68:
[----:B0-----:R0:W1:Y:S02]  /*d6b0*/  SYNCS.PHASECHK.TRANS64.TRYWAIT P0, [R7+URZ], R4 ;  /* 0x00000004070075a7 */ /* 0x001064000800017f */
[----:B-1----:R-:W-:Y:S05]  /*d6c0*/  @!P0 NANOSLEEP.SYNCS 0x989680 ;  /* 0x009896800000895d */ /* 0x002fea0003900000 */
[----:B------:R-:W1:Y:S02]  /*d6d0*/  @!P0 SYNCS.PHASECHK.TRANS64 P0, [R7+URZ], R4 ;  /* 0x00000004070085a7 */ /* 0x000e64000800007f */
[----:B-1----:R-:W-:Y:S05]  /*d6e0*/  @!P0 BRA `(.L_x_68) ;  /* 0xfffffffc00f08947 */ /* 0x002fea000383ffff */
[----:B------:R-:W-:Y:S05]  /*d6f0*/  BRA `(.L_x_91) ;  /* 0xfffffff400c47947 */ /* 0x000fea000383ffff */
.L_x_69:
[----:B0-----:R0:W1:Y:S02]  /*d700*/  SYNCS.PHASECHK.TRANS64.TRYWAIT P0, [R6+URZ], R5 ;  /* 0x00000005060075a7 */ /* 0x001064000800017f */
[----:B-1----:R-:W-:Y:S05]  /*d710*/  @!P0 NANOSLEEP.SYNCS 0x989680 ;  /* 0x009896800000895d */ /* 0x002fea0003900000 */
[----:B------:R-:W1:Y:S02]  /*d720*/  @!P0 SYNCS.PHASECHK.TRANS64 P0, [R6+URZ], R5 ;  /* 0x00000005060085a7 */ /* 0x000e64000800007f */
[----:B-1----:R-:W-:Y:S05]  /*d730*/  @!P0 BRA `(.L_x_69) ;  /* 0xfffffffc00f08947 */ /* 0x002fea000383ffff */
[----:B------:R-:W-:Y:S05]  /*d740*/  BRA `(.L_x_92) ;  /* 0xfffffff400d47947 */ /* 0x000fea000383ffff */
.L_x_70:
[----:B0-----:R0:W1:Y:S02]  /*d750*/  SYNCS.PHASECHK.TRANS64.TRYWAIT P0, [R7+URZ], R4 ;  /* 0x00000004070075a7 */ /* 0x001064000800017f */
[----:B-1----:R-:W-:Y:S05]  /*d760*/  @!P0 NANOSLEEP.SYNCS 0x989680 ;  /* 0x009896800000895d */ /* 0x002fea0003900000 */
[----:B------:R-:W1:Y:S02]  /*d770*/  @!P0 SYNCS.PHASECHK.TRANS64 P0, [R7+URZ], R4 ;  /* 0x00000004070085a7 */ /* 0x000e64000800007f */
[----:B-1----:R-:W-:Y:S05]  /*d780*/  @!P0 BRA `(.L_x_70) ;  /* 0xfffffffc00f08947 */ /* 0x002fea000383ffff */
[----:B------:R-:W-:Y:S05]  /*d790*/  BRA `(.L_x_93) ;  /* 0xfffffff400e47947 */ /* 0x000fea000383ffff */
.L_x_71:
[----:B0-----:R0:W1:Y:S02]  /*d7a0*/  SYNCS.PHASECHK.TRANS64.TRYWAIT P0, [R6+URZ], R5 ;  /* 0x00000005060075a7 */ /* 0x001064000800017f */
[----:B-1----:R-:W-:Y:S05]  /*d7b0*/  @!P0 NANOSLEEP.SYNCS 0x989680 ;  /* 0x009896800000895d */ /* 0x002fea0003900000 */
[----:B------:R-:W1:Y:S02]  /*d7c0*/  @!P0 SYNCS.PHASECHK.TRANS64 P0, [R6+URZ], R5 ;  /* 0x00000005060085a7 */ /* 0x000e64000800007f */
[----:B-1----:R-:W-:Y:S05]  /*d7d0*/  @!P0 BRA `(.L_x_71) ;  /* 0xfffffffc00f08947 */ /* 0x002fea000383ffff */
[----:B------:R-:W-:Y:S05]  /*d7e0*/  BRA `(.L_x_94) ;  /* 0xfffffff400f47947 */ /* 0x000fea000383ffff */
.L_x_72:
[----:B0-----:R0:W1:Y:S02]  /*d7f0*/  SYNCS.PHASECHK.TRANS64.TRYWAIT P0, [R7+URZ], R4 ;  /* 0x00000004070075a7 */ /* 0x001064000800017f */
[----:B-1----:R-:W-:Y:S05]  /*d800*/  @!P0 NANOSLEEP.SYNCS 0x989680 ;  /* 0x009896800000895d */ /* 0x002fea0003900000 */
[----:B------:R-:W1:Y:S02]  /*d810*/  @!P0 SYNCS.PHASECHK.TRANS64 P0, [R7+URZ], R4 ;  /* 0x00000004070085a7 */ /* 0x000e64000800007f */
[----:B-1----:R-:W-:Y:S05]  /*d820*/  @!P0 BRA `(.L_x_72) ;  /* 0xfffffffc00f08947 */ /* 0x002fea000383ffff */
[----:B------:R-:W-:Y:S05]  /*d830*/  BRA `(.L_x_95) ;  /* 0xfffffff800047947 */ /* 0x000fea000383ffff */
.L_x_73:
[----:B0-----:R0:W1:Y:S02]  /*d840*/  SYNCS.PHASECHK.TRANS64.TRYWAIT P0, [R6+URZ], R5 ;  /* 0x00000005060075a7 */ /* 0x001064000800017f */
[----:B-1----:R-:W-:Y:S05]  /*d850*/  @!P0 NANOSLEEP.SYNCS 0x989680 ;  /* 0x009896800000895d */ /* 0x002fea0003900000 */
[----:B------:R-:W1:Y:S02]  /*d860*/  @!P0 SYNCS.PHASECHK.TRANS64 P0, [R6+URZ], R5 ;  /* 0x00000005060085a7 */ /* 0x000e64000800007f */
[----:B-1----:R-:W-:Y:S05]  /*d870*/  @!P0 BRA `(.L_x_73) ;  /* 0xfffffffc00f08947 */ /* 0x002fea000383ffff */
[----:B------:R-:W-:Y:S05]  /*d880*/  BRA `(.L_x_96) ;  /* 0xfffffff800147947 */ /* 0x000fea000383ffff */
.L_x_74:
[----:B0-----:R0:W1:Y:S02]  /*d890*/  SYNCS.PHASECHK.TRANS64.TRYWAIT P0, [R7+URZ], R4 ;  /* 0x00000004070075a7 */ /* 0x001064000800017f */
[----:B-1----:R-:W-:Y:S05]  /*d8a0*/  @!P0 NANOSLEEP.SYNCS 0x989680 ;  /* 0x009896800000895d */ /* 0x002fea0003900000 */
[----:B------:R-:W1:Y:S02]  /*d8b0*/  @!P0 SYNCS.PHASECHK.TRANS64 P0, [R7+URZ], R4 ;  /* 0x00000004070085a7 */ /* 0x000e64000800007f */
[----:B-1----:R-:W-:Y:S05]  /*d8c0*/  @!P0 BRA `(.L_x_74) ;  /* 0xfffffffc00f08947 */ /* 0x002fea000383ffff */
[----:B------:R-:W-:Y:S05]  /*d8d0*/  BRA `(.L_x_97) ;  /* 0xfffffff800247947 */ /* 0x000fea000383ffff */
.L_x_75:
[----:B-1----:R1:W2:Y:S02]  /*d8e0*/  SYNCS.PHASECHK.TRANS64.TRYWAIT P0, [R6+URZ], R5 ;  /* 0x00000005060075a7 */ /* 0x0022a4000800017f */
[----:B--2---:R-:W-:Y:S05]  /*d8f0*/  @!P0 NANOSLEEP.SYNCS 0x989680 ;  /* 0x009896800000895d */ /* 0x004fea0003900000 */
[----:B------:R-:W2:Y:S02]  /*d900*/  @!P0 SYNCS.PHASECHK.TRANS64 P0, [R6+URZ], R5 ;  /* 0x00000005060085a7 */ /* 0x000ea4000800007f */
[----:B--2---:R-:W-:Y:S05]  /*d910*/  @!P0 BRA `(.L_x_75) ;  /* 0xfffffffc00f08947 */ /* 0x004fea000383ffff */
[----:B------:R-:W-:Y:S05]  /*d920*/  BRA `(.L_x_98) ;  /* 0xfffffff8002c7947 */ /* 0x000fea000383ffff */
.L_x_99:
[----:B------:R-:W-:-:S00]  /*d930*/  BRA `(.L_x_99) ;  /* 0xfffffffc00fc7947 */ /* 0x000fc0000383ffff */
[----:B------:R-:W-:-:S00]  /*d940*/  NOP ;  /* 0x0000000000007918 */ /* 0x000fc00000000000 */
        /* <DEDUP_REMOVED lines=11> */
.L_x_100:


//--------------------- .nv.shared._ZN7cutlass13device_kernelINS_4gemm6kernel13GemmUniversalIN4cute5tupleIJiiiiEEENS1_10collective13CollectiveMmaINS1_37MainloopSm90TmaGmmaWarpSpecializedFP8ILi16ENS5_IJNS4_1CILi1EEESB_SB_EEENS1_35KernelTmaWarpSpecializedCooperativeEEENS5_IJNSA_ILi384EEENSA_ILi48EEENSA_ILi32EEEEEENS_12float_e4m3_tENS5_IJlSB_lEEESJ_SK_NS4_8TiledMMAINS4_8MMA_AtomIJNS4_4SM904GMMA30MMA_64x16x32_F32E4M3E4M3_SS_TNILNSO_7ScaleInE1ELSQ_1EEEEEENS4_6LayoutINS5_IJNSA_ILi2EEESB_SB_EEENS5_IJSB_NSA_ILi0EEESW_EEEEENS5_IJNS4_10UnderscoreESZ_SZ_EEEEENS4_13SM90_TMA_LOADENS4_14ComposedLayoutINS4_7SwizzleILi1ELi4ELi3EEENS4_18smem_ptr_flag_bitsILi8EEENST_INS5_IJNSA_ILi8EEESH_EEENS5_IJSH_SB_EEEEEEEvNS4_8identityES12_S1C_vS1D_EENS_8epilogue10collective6detail29Sm90TmaWarpSpecializedAdapterINS1G_15DefaultEpilogueISJ_SK_SK_NS1F_6thread17LinearCombinationISJ_Li1EffLNS1K_9ScaleType4KindE0ELNS_15FloatRoundStyleE2ESJ_EENS1_15EpilogueDefaultEEEEEvvEEEEvNT_6ParamsE --------------------------
	.section	.nv.shared._ZN7cutlass13device_kernelINS_4gemm6kernel13GemmUniversalIN4cute5tupleIJiiiiEEENS1_10collective13CollectiveMmaINS1_37MainloopSm90TmaGmmaWarpSpecializedFP8ILi16ENS5_IJNS4_1CILi1EEESB_SB_EEENS1_35KernelTmaWarpSpecializedCooperativeEEENS5_IJNSA_ILi384EEENSA_ILi48EEENSA_ILi32EEEEEENS_12float_e4m3_tENS5_IJlSB_lEEESJ_SK_NS4_8TiledMMAINS4_8MMA_AtomIJNS4_4SM904GMMA30MMA_64x16x32_F32E4M3E4M3_SS_TNILNSO_7ScaleInE1ELSQ_1EEEEEENS4_6LayoutINS5_IJNSA_ILi2EEESB_SB_EEENS5_IJSB_NSA_ILi0EEESW_EEEEENS5_IJNS4_10UnderscoreESZ_SZ_EEEEENS4_13SM90_TMA_LOADENS4_14ComposedLayoutINS4_7SwizzleILi1ELi4ELi3EEENS4_18smem_ptr_flag_bitsILi8EEENST_INS5_IJNSA_ILi8EEESH_EEENS5_IJSH_SB_EEEEEEEvNS4_8identityES12_S1C_vS1D_EENS_8epilogue10collective6detail29Sm90TmaWarpSpecializedAdapterINS1G_15DefaultEpilogueISJ_SK_SK_NS1F_6thread17LinearCombinationISJ_Li1EffLNS1K_9ScaleType4KindE0ELNS_15FloatRoundStyleE2ESJ_EENS1_15EpilogueDefaultEEEEEvvEEEEvNT_6ParamsE,"aw",@nobits
	.sectionflags	@""
	.align	16
	.zero		1024


//--------------------- .nv.shared.reserved.0     --------------------------
	.section	.nv.shared.reserved.0,"aw",@nobits
	.weak		__nv_reservedSMEM_offset_0_alias
	.size		__nv_reservedSMEM_offset_0_alias, 0, 0
	.other		__nv_reservedSMEM_offset_0_alias,@"STO_CUDA_RESERVED_SHARED STV_DEFAULT"
__nv_reservedSMEM_offset_0_alias:
	.zero		0


//--------------------- .nv.global                --------------------------
	.section	.nv.global,"aw",@nobits
.nv.global:
	.type		_ZN39_INTERNAL_d54e3974_4_k_cu_5e7e467d_46384cute1_E,@object
	.size		_ZN39_INTERNAL_d54e3974_4_k_cu_5e7e467d_46384cute1_E,(_ZN39_INTERNAL_d54e3974_4_k_cu_5e7e467d_46384cuda3std3__45__cpo6cbeginE - _ZN39_INTERNAL_d54e3974_4_k_cu_5e7e467d_46384cute1_E)
_ZN39_INTERNAL_d54e3974_4_k_cu_5e7e467d_46384cute1_E:
	.zero		1
	.type		_ZN39_INTERNAL_d54e3974_4_k_cu_5e7e467d_46384cuda3std3__45__cpo6cbeginE,@object
	.size		_ZN39_INTERNAL_d54e3974_4_k_cu_5e7e467d_46384cuda3std3__45__cpo6cbeginE,(_ZN39_INTERNAL_d54e3974_4_k_cu_5e7e467d_46384cuda3std3__48in_placeE - _ZN39_INTERNAL_d54e3974_4_k_cu_5e7e467d_46384cuda3std3__45__cpo6cbeginE)
_ZN39_INTERNAL_d54e3974_4_k_cu_5e7e467d_46384cuda3std3__45__cpo6cbeginE:
	.zero		1
	.type		_ZN39_INTERNAL_d54e3974_4_k_cu_5e7e467d_46384cuda3std3__48in_placeE,@object
	.size		_ZN39_INTERNAL_d54e3974_4_k_cu_5e7e467d_46384cuda3std3__48in_placeE,(_ZN39_INTERNAL_d54e3974_4_k_cu_5e7e467d_46384cuda3std6ranges3__45__cpo9iter_moveE - _ZN39_INTERNAL_d54e3974_4_k_cu_5e7e467d_46384cuda3std3__48in_placeE)
_ZN39_INTERNAL_d54e3974_4_k_cu_5e7e467d_46384cuda3std3__48in_placeE:
	.zero		1
	.type		_ZN39_INTERNAL_d54e3974_4_k_cu_5e7e467d_46384cuda3std6ranges3__45__cpo9iter_moveE,@object
	.size		_ZN39_INTERNAL_d54e3974_4_k_cu_5e7e467d_46384cuda3std6ranges3__45__cpo9iter_moveE,(_ZN39_INTERNAL_d54e3974_4_k_cu_5e7e467d_46384cuda3std3__45__cpo5beginE - _ZN39_INTERNAL_d54e3974_4_k_cu_5e7e467d_46384cuda3std6ranges3__45__cpo9iter_moveE)
_ZN39_INTERNAL_d54e3974_4_k_cu_5e7e467d_46384cuda3std6ranges3__45__cpo9iter_moveE:
	.zero		1
	.type		_ZN39_INTERNAL_d54e3974_4_k_cu_5e7e467d_46384cuda3std3__45__cpo5beginE,@object
	.size		_ZN39_INTERNAL_d54e3974_4_k_cu_5e7e467d_46384cuda3std3__45__cpo5beginE,(_ZN39_INTERNAL_d54e3974_4_k_cu_5e7e467d_46384cuda3std3__441_GLOBAL__N__d54e3974_4_k_cu_5e7e467d_46386ignoreE - _ZN39_INTERNAL_d54e3974_4_k_cu_5e7e467d_46384cuda3std3__45__cpo5beginE)
_ZN39_INTERNAL_d54e3974_4_k_cu_5e7e467d_46384cuda3std3__45__cpo5beginE:
	.zero		1
	.type		_ZN39_INTERNAL_d54e3974_4_k_cu_5e7e467d_46384cuda3std3__441_GLOBAL__N__d54e3974_4_k_cu_5e7e467d_46386ignoreE,@object
	.size		_ZN39_INTERNAL_d54e3974_4_k_cu_5e7e467d_46384cuda3std3__441_GLOBAL__N__d54e3974_4_k_cu_5e7e467d_46386ignoreE,(_ZN39_INTERNAL_d54e3974_4_k_cu_5e7e467d_46384cute7productE - _ZN39_INTERNAL_d54e3974_4_k_cu_5e7e467d_46384cuda3std3__441_GLOBAL__N__d54e3974_4_k_cu_5e7e467d_46386ignoreE)
_ZN39_INTERNAL_d54e3974_4_k_cu_5e7e467d_46384cuda3std3__441_GLOBAL__N__d54e3974_4_k_cu_5e7e467d_46386ignoreE:
	.zero		1
	.type		_ZN39_INTERNAL_d54e3974_4_k_cu_5e7e467d_46384cute7productE,@object
	.size		_ZN39_INTERNAL_d54e3974_4_k_cu_5e7e467d_46384cute7productE,(_ZN39_INTERNAL_d54e3974_4_k_cu_5e7e467d_46384cuda3std3__45__cpo3endE - _ZN39_INTERNAL_d54e3974_4_k_cu_5e7e467d_46384cute7productE)
_ZN39_INTERNAL_d54e3974_4_k_cu_5e7e467d_46384cute7productE:
	.zero		1
	.type		_ZN39_INTERNAL_d54e3974_4_k_cu_5e7e467d_46384cuda3std3__45__cpo3endE,@object
	.size		_ZN39_INTERNAL_d54e3974_4_k_cu_5e7e467d_46384cuda3std3__45__cpo3endE,(_ZN39_INTERNAL_d54e3974_4_k_cu_5e7e467d_46384cuda3std3__419piecewise_constructE - _ZN39_INTERNAL_d54e3974_4_k_cu_5e7e467d_46384cuda3std3__45__cpo3endE)
_ZN39_INTERNAL_d54e3974_4_k_cu_5e7e467d_46384cuda3std3__45__cpo3endE:
	.zero		1
	.type		_ZN39_INTERNAL_d54e3974_4_k_cu_5e7e467d_46384cuda3std3__419piecewise_constructE,@object
	.size		_ZN39_INTERNAL_d54e3974_4_k_cu_5e7e467d_46384cuda3std3__419piecewise_constructE,(_ZN39_INTERNAL_d54e3974_4_k_cu_5e7e467d_46384cuda3std3__45__cpo4cendE - _ZN39_INTERNAL_d54e3974_4_k_cu_5e7e467d_46384cuda3std3__419piecewise_constructE)
_ZN39_INTERNAL_d54e3974_4_k_cu_5e7e467d_46384cuda3std3__419piecewise_constructE:
	.zero		1
	.type		_ZN39_INTERNAL_d54e3974_4_k_cu_5e7e467d_46384cuda3std3__45__cpo4cendE,@object
	.size		_ZN39_INTERNAL_d54e3974_4_k_cu_5e7e467d_46384cuda3std3__45__cpo4cendE,(_ZN39_INTERNAL_d54e3974_4_k_cu_5e7e467d_46384cuda3std6ranges3__45__cpo4swapE - _ZN39_INTERNAL_d54e3974_4_k_cu_5e7e467d_46384cuda3std3__45__cpo4cendE)
_ZN39_INTERNAL_d54e3974_4_k_cu_5e7e467d_46384cuda3std3__45__cpo4cendE:
	.zero		1
	.type		_ZN39_INTERNAL_d54e3974_4_k_cu_5e7e467d_46384cuda3std6ranges3__45__cpo4swapE,@object
	.size		_ZN39_INTERNAL_d54e3974_4_k_cu_5e7e467d_46384cuda3std6ranges3__45__cpo4swapE,(.L_7 - _ZN39_INTERNAL_d54e3974_4_k_cu_5e7e467d_46384cuda3std6ranges3__45__cpo4swapE)
_ZN39_INTERNAL_d54e3974_4_k_cu_5e7e467d_46384cuda3std6ranges3__45__cpo4swapE:
	.zero		1
.L_7:


//--------------------- .nv.constant0._ZN7cutlass13device_kernelINS_4gemm6kernel13GemmUniversalIN4cute5tupleIJiiiiEEENS1_10collective13CollectiveMmaINS1_37MainloopSm90TmaGmmaWarpSpecializedFP8ILi16ENS5_IJNS4_1CILi1EEESB_SB_EEENS1_35KernelTmaWarpSpecializedCooperativeEEENS5_IJNSA_ILi384EEENSA_ILi48EEENSA_ILi32EEEEEENS_12float_e4m3_tENS5_IJlSB_lEEESJ_SK_NS4_8TiledMMAINS4_8MMA_AtomIJNS4_4SM904GMMA30MMA_64x16x32_F32E4M3E4M3_SS_TNILNSO_7ScaleInE1ELSQ_1EEEEEENS4_6LayoutINS5_IJNSA_ILi2EEESB_SB_EEENS5_IJSB_NSA_ILi0EEESW_EEEEENS5_IJNS4_10UnderscoreESZ_SZ_EEEEENS4_13SM90_TMA_LOADENS4_14ComposedLayoutINS4_7SwizzleILi1ELi4ELi3EEENS4_18smem_ptr_flag_bitsILi8EEENST_INS5_IJNSA_ILi8EEESH_EEENS5_IJSH_SB_EEEEEEEvNS4_8identityES12_S1C_vS1D_EENS_8epilogue10collective6detail29Sm90TmaWarpSpecializedAdapterINS1G_15DefaultEpilogueISJ_SK_SK_NS1F_6thread17LinearCombinationISJ_Li1EffLNS1K_9ScaleType4KindE0ELNS_15FloatRoundStyleE2ESJ_EENS1_15EpilogueDefaultEEEEEvvEEEEvNT_6ParamsE --------------------------
	.section	.nv.constant0._ZN7cutlass13device_kernelINS_4gemm6kernel13GemmUniversalIN4cute5tupleIJiiiiEEENS1_10collective13CollectiveMmaINS1_37MainloopSm90TmaGmmaWarpSpecializedFP8ILi16ENS5_IJNS4_1CILi1EEESB_SB_EEENS1_35KernelTmaWarpSpecializedCooperativeEEENS5_IJNSA_ILi384EEENSA_ILi48EEENSA_ILi32EEEEEENS_12float_e4m3_tENS5_IJlSB_lEEESJ_SK_NS4_8TiledMMAINS4_8MMA_AtomIJNS4_4SM904GMMA30MMA_64x16x32_F32E4M3E4M3_SS_TNILNSO_7ScaleInE1ELSQ_1EEEEEENS4_6LayoutINS5_IJNSA_ILi2EEESB_SB_EEENS5_IJSB_NSA_ILi0EEESW_EEEEENS5_IJNS4_10UnderscoreESZ_SZ_EEEEENS4_13SM90_TMA_LOADENS4_14ComposedLayoutINS4_7SwizzleILi1ELi4ELi3EEENS4_18smem_ptr_flag_bitsILi8EEENST_INS5_IJNSA_ILi8EEESH_EEENS5_IJSH_SB_EEEEEEEvNS4_8identityES12_S1C_vS1D_EENS_8epilogue10collective6detail29Sm90TmaWarpSpecializedAdapterINS1G_15DefaultEpilogueISJ_SK_SK_NS1F_6thread17LinearCombinationISJ_Li1EffLNS1K_9ScaleType4KindE0ELNS_15FloatRoundStyleE2ESJ_EENS1_15EpilogueDefaultEEEEEvvEEEEvNT_6ParamsE,"a",@progbits
	.sectionflags	@""
	.align	4
.nv.constant0._ZN7cutlass13device_kernelINS_4gemm6kernel13GemmUniversalIN4cute5tupleIJiiiiEEENS1_10collective13CollectiveMmaINS1_37MainloopSm90TmaGmmaWarpSpecializedFP8ILi16ENS5_IJNS4_1CILi1EEESB_SB_EEENS1_35KernelTmaWarpSpecializedCooperativeEEENS5_IJNSA_ILi384EEENSA_ILi48EEENSA_ILi32EEEEEENS_12float_e4m3_tENS5_IJlSB_lEEESJ_SK_NS4_8TiledMMAINS4_8MMA_AtomIJNS4_4SM904GMMA30MMA_64x16x32_F32E4M3E4M3_SS_TNILNSO_7ScaleInE1ELSQ_1EEEEEENS4_6LayoutINS5_IJNSA_ILi2EEESB_SB_EEENS5_IJSB_NSA_ILi0EEESW_EEEEENS5_IJNS4_10UnderscoreESZ_SZ_EEEEENS4_13SM90_TMA_LOADENS4_14ComposedLayoutINS4_7SwizzleILi1ELi4ELi3EEENS4_18smem_ptr_flag_bitsILi8EEENST_INS5_IJNSA_ILi8EEESH_EEENS5_IJSH_SB_EEEEEEEvNS4_8identityES12_S1C_vS1D_EENS_8epilogue10collective6detail29Sm90TmaWarpSpecializedAdapterINS1G_15DefaultEpilogueISJ_SK_SK_NS1F_6thread17LinearCombinationISJ_Li1EffLNS1K_9ScaleType4KindE0ELNS_15FloatRoundStyleE2ESJ_EENS1_15EpilogueDefaultEEEEEvvEEEEvNT_6ParamsE:
	.zero		1664


//--------------------- SYMBOLS --------------------------

	.type		.nv.reservedSmem.offset0,@object
	.size		.nv.reservedSmem.offset0,0x4
